	.target	sm_90a

	.elftype	@"ET_EXEC"


//--------------------- .note.nv.tkinfo           --------------------------
	.section	.note.nv.tkinfo,"",@"SHT_NOTE"
	.sectionflags	@"SHF_NOTE_NV_TKINFO"
	.tkinfo
        /*0018*/ 	.word	0x00000002
        /*0030*/ 	.string	""
        /*0030*/ 	.string	"ptxas"
        /*0030*/ 	.string	"Cuda compilation tools, release 13.0, V13.0.88"
        /*0030*/ 	.string	"Build cuda_13.0.r13.0/compiler.36424714_0"
        /*0030*/ 	.string	"-arch sm_90a -m 64 "



//--------------------- .note.nv.cuinfo           --------------------------
	.section	.note.nv.cuinfo,"",@"SHT_NOTE"
	.sectionflags	@"SHF_NOTE_NV_CUINFO"
        /*0018*/ 	.short	0x0002
        /*001a*/ 	.short	0x005a
        /*001c*/ 	.short	0x0082
	.zero		2


//--------------------- .nv.info                  --------------------------
	.section	.nv.info,"",@"SHT_CUDA_INFO"
	.align	4


	//----- nvinfo : EIATTR_REGCOUNT
	.align		4
        /*0000*/ 	.byte	0x04, 0x2f
        /*0002*/ 	.short	(.L_15 - .L_14)
	.align		4
.L_14:
        /*0004*/ 	.word	index@(_ZN7cutlass13device_kernelINS_4gemm6kernel13GemmUniversalIN4cute5tupleIJiiiiEEENS1_10collective13CollectiveMmaINS1_34MainloopSm90TmaGmmaWarpSpecializedILi2ENS5_IJNS4_1CILi1EEESB_SB_EEENS1_35KernelTmaWarpSpecializedCooperativeEEENS5_IJNSA_ILi256EEENSA_ILi128EEESG_EEENS_6half_tENS5_IJlSB_lEEESI_SJ_NS4_8TiledMMAINS4_8MMA_AtomIJNS4_4SM904GMMA26MMA_64x128x16_F32F16F16_SSILNSN_5MajorE0ELSP_0ELNSN_7ScaleInE1ELSQ_1EEEEEENS4_6LayoutINS5_IJNSA_ILi2EEESB_SB_EEENS5_IJSB_NSA_ILi0EEESW_EEEEENS5_IJNS4_10UnderscoreESZ_SZ_EEEEENS4_13SM90_TMA_LOADENS4_14ComposedLayoutINS4_7SwizzleILi3ELi4ELi3EEENS4_18smem_ptr_flag_bitsILi16EEENST_INS5_IJNSA_ILi8EEENSA_ILi64EEEEEENS5_IJS19_SB_EEEEEEEvNS4_8identityES12_S1D_vS1E_EENS_8epilogue10collective6detail29Sm90TmaWarpSpecializedAdapterINS1H_15DefaultEpilogueISI_SJ_SJ_NS1G_6thread17LinearCombinationISI_Li1EffLNS1L_9ScaleType4KindE0ELNS_15FloatRoundStyleE2ESI_EENS1_15EpilogueDefaultEEEEEvvEEEEvNT_6ParamsE)
        /*0008*/ 	.word	0x000000a8


	//----- nvinfo : EIATTR_FRAME_SIZE
	.align		4
.L_15:
        /*000c*/ 	.byte	0x04, 0x11
        /*000e*/ 	.short	(.L_17 - .L_16)
	.align		4
.L_16:
        /*0010*/ 	.word	index@(_ZN7cutlass13device_kernelINS_4gemm6kernel13GemmUniversalIN4cute5tupleIJiiiiEEENS1_10collective13CollectiveMmaINS1_34MainloopSm90TmaGmmaWarpSpecializedILi2ENS5_IJNS4_1CILi1EEESB_SB_EEENS1_35KernelTmaWarpSpecializedCooperativeEEENS5_IJNSA_ILi256EEENSA_ILi128EEESG_EEENS_6half_tENS5_IJlSB_lEEESI_SJ_NS4_8TiledMMAINS4_8MMA_AtomIJNS4_4SM904GMMA26MMA_64x128x16_F32F16F16_SSILNSN_5MajorE0ELSP_0ELNSN_7ScaleInE1ELSQ_1EEEEEENS4_6LayoutINS5_IJNSA_ILi2EEESB_SB_EEENS5_IJSB_NSA_ILi0EEESW_EEEEENS5_IJNS4_10UnderscoreESZ_SZ_EEEEENS4_13SM90_TMA_LOADENS4_14ComposedLayoutINS4_7SwizzleILi3ELi4ELi3EEENS4_18smem_ptr_flag_bitsILi16EEENST_INS5_IJNSA_ILi8EEENSA_ILi64EEEEEENS5_IJS19_SB_EEEEEEEvNS4_8identityES12_S1D_vS1E_EENS_8epilogue10collective6detail29Sm90TmaWarpSpecializedAdapterINS1H_15DefaultEpilogueISI_SJ_SJ_NS1G_6thread17LinearCombinationISI_Li1EffLNS1L_9ScaleType4KindE0ELNS_15FloatRoundStyleE2ESI_EENS1_15EpilogueDefaultEEEEEvvEEEEvNT_6ParamsE)
        /*0014*/ 	.word	0x00000000


	//----- nvinfo : EIATTR_MIN_STACK_SIZE
	.align		4
.L_17:
        /*0018*/ 	.byte	0x04, 0x12
        /*001a*/ 	.short	(.L_19 - .L_18)
	.align		4
.L_18:
        /*001c*/ 	.word	index@(_ZN7cutlass13device_kernelINS_4gemm6kernel13GemmUniversalIN4cute5tupleIJiiiiEEENS1_10collective13CollectiveMmaINS1_34MainloopSm90TmaGmmaWarpSpecializedILi2ENS5_IJNS4_1CILi1EEESB_SB_EEENS1_35KernelTmaWarpSpecializedCooperativeEEENS5_IJNSA_ILi256EEENSA_ILi128EEESG_EEENS_6half_tENS5_IJlSB_lEEESI_SJ_NS4_8TiledMMAINS4_8MMA_AtomIJNS4_4SM904GMMA26MMA_64x128x16_F32F16F16_SSILNSN_5MajorE0ELSP_0ELNSN_7ScaleInE1ELSQ_1EEEEEENS4_6LayoutINS5_IJNSA_ILi2EEESB_SB_EEENS5_IJSB_NSA_ILi0EEESW_EEEEENS5_IJNS4_10UnderscoreESZ_SZ_EEEEENS4_13SM90_TMA_LOADENS4_14ComposedLayoutINS4_7SwizzleILi3ELi4ELi3EEENS4_18smem_ptr_flag_bitsILi16EEENST_INS5_IJNSA_ILi8EEENSA_ILi64EEEEEENS5_IJS19_SB_EEEEEEEvNS4_8identityES12_S1D_vS1E_EENS_8epilogue10collective6detail29Sm90TmaWarpSpecializedAdapterINS1H_15DefaultEpilogueISI_SJ_SJ_NS1G_6thread17LinearCombinationISI_Li1EffLNS1L_9ScaleType4KindE0ELNS_15FloatRoundStyleE2ESI_EENS1_15EpilogueDefaultEEEEEvvEEEEvNT_6ParamsE)
        /*0020*/ 	.word	0x00000000
.L_19:


//--------------------- .nv.compat                --------------------------
	.section	.nv.compat,"",@"SHT_CUDA_COMPAT_INFO"
	.align	4
        /*0000*/ 	.byte	0x02, 0x09, 0x01, 0x00, 0x02, 0x02, 0x04, 0x00, 0x02, 0x05, 0x05, 0x00, 0x03, 0x07, 0x01, 0x01
        /*0010*/ 	.byte	0x02, 0x03, 0x01, 0x00, 0x02, 0x06, 0x01, 0x00, 0x04, 0x0b, 0x08, 0x00, 0x00, 0x00, 0x00, 0x00
        /*0020*/ 	.byte	0x00, 0x00, 0x00, 0x00


//--------------------- .nv.info._ZN7cutlass13device_kernelINS_4gemm6kernel13GemmUniversalIN4cute5tupleIJiiiiEEENS1_10collective13CollectiveMmaINS1_34MainloopSm90TmaGmmaWarpSpecializedILi2ENS5_IJNS4_1CILi1EEESB_SB_EEENS1_35KernelTmaWarpSpecializedCooperativeEEENS5_IJNSA_ILi256EEENSA_ILi128EEESG_EEENS_6half_tENS5_IJlSB_lEEESI_SJ_NS4_8TiledMMAINS4_8MMA_AtomIJNS4_4SM904GMMA26MMA_64x128x16_F32F16F16_SSILNSN_5MajorE0ELSP_0ELNSN_7ScaleInE1ELSQ_1EEEEEENS4_6LayoutINS5_IJNSA_ILi2EEESB_SB_EEENS5_IJSB_NSA_ILi0EEESW_EEEEENS5_IJNS4_10UnderscoreESZ_SZ_EEEEENS4_13SM90_TMA_LOADENS4_14ComposedLayoutINS4_7SwizzleILi3ELi4ELi3EEENS4_18smem_ptr_flag_bitsILi16EEENST_INS5_IJNSA_ILi8EEENSA_ILi64EEEEEENS5_IJS19_SB_EEEEEEEvNS4_8identityES12_S1D_vS1E_EENS_8epilogue10collective6detail29Sm90TmaWarpSpecializedAdapterINS1H_15DefaultEpilogueISI_SJ_SJ_NS1G_6thread17LinearCombinationISI_Li1EffLNS1L_9ScaleType4KindE0ELNS_15FloatRoundStyleE2ESI_EENS1_15EpilogueDefaultEEEEEvvEEEEvNT_6ParamsE --------------------------
	.section	.nv.info._ZN7cutlass13device_kernelINS_4gemm6kernel13GemmUniversalIN4cute5tupleIJiiiiEEENS1_10collective13CollectiveMmaINS1_34MainloopSm90TmaGmmaWarpSpecializedILi2ENS5_IJNS4_1CILi1EEESB_SB_EEENS1_35KernelTmaWarpSpecializedCooperativeEEENS5_IJNSA_ILi256EEENSA_ILi128EEESG_EEENS_6half_tENS5_IJlSB_lEEESI_SJ_NS4_8TiledMMAINS4_8MMA_AtomIJNS4_4SM904GMMA26MMA_64x128x16_F32F16F16_SSILNSN_5MajorE0ELSP_0ELNSN_7ScaleInE1ELSQ_1EEEEEENS4_6LayoutINS5_IJNSA_ILi2EEESB_SB_EEENS5_IJSB_NSA_ILi0EEESW_EEEEENS5_IJNS4_10UnderscoreESZ_SZ_EEEEENS4_13SM90_TMA_LOADENS4_14ComposedLayoutINS4_7SwizzleILi3ELi4ELi3EEENS4_18smem_ptr_flag_bitsILi16EEENST_INS5_IJNSA_ILi8EEENSA_ILi64EEEEEENS5_IJS19_SB_EEEEEEEvNS4_8identityES12_S1D_vS1E_EENS_8epilogue10collective6detail29Sm90TmaWarpSpecializedAdapterINS1H_15DefaultEpilogueISI_SJ_SJ_NS1G_6thread17LinearCombinationISI_Li1EffLNS1L_9ScaleType4KindE0ELNS_15FloatRoundStyleE2ESI_EENS1_15EpilogueDefaultEEEEEvvEEEEvNT_6ParamsE,"",@"SHT_CUDA_INFO"
	.sectionflags	@""
	.align	4


	//----- nvinfo : EIATTR_CUDA_API_VERSION
	.align		4
        /*0000*/ 	.byte	0x04, 0x37
        /*0002*/ 	.short	(.L_21 - .L_20)
.L_20:
        /*0004*/ 	.word	0x00000082


	//----- nvinfo : EIATTR_KPARAM_INFO
	.align		4
.L_21:
        /*0008*/ 	.byte	0x04, 0x17
        /*000a*/ 	.short	(.L_23 - .L_22)
.L_22:
        /*000c*/ 	.word	0x00000000
        /*0010*/ 	.short	0x0000
        /*0012*/ 	.short	0x0070
        /*0014*/ 	.byte	0x00, 0xf0, 0x01, 0x10


	//----- nvinfo : EIATTR_SPARSE_MMA_MASK
	.align		4
.L_23:
        /*0018*/ 	.byte	0x03, 0x50
        /*001a*/ 	.short	0x0000


	//----- nvinfo : EIATTR_MAXREG_COUNT
	.align		4
        /*001c*/ 	.byte	0x03, 0x1b
        /*001e*/ 	.short	0x00a8


	//----- nvinfo : EIATTR_NUM_BARRIERS
	.align		4
        /*0020*/ 	.byte	0x02, 0x4c
        /*0022*/ 	.byte	0x01
	.zero		1


	//----- nvinfo : EIATTR_EXTERNS
	.align		4
        /*0024*/ 	.byte	0x04, 0x0f
        /*0026*/ 	.short	(.L_25 - .L_24)


	//   ....[0]....
	.align		4
.L_24:
        /*0028*/ 	.word	index@(__assertfail)


	//----- nvinfo : EIATTR_MERCURY_ISA_VERSION
	.align		4
.L_25:
        /*002c*/ 	.byte	0x03, 0x5f
        /*002e*/ 	.short	0x0101


	//----- nvinfo : EIATTR_INT_WARP_WIDE_INSTR_OFFSETS
	.align		4
        /*0030*/ 	.byte	0x04, 0x31
        /*0032*/ 	.short	(.L_27 - .L_26)


	//   ....[0]....
.L_26:
        /*0034*/ 	.word	0x00000370


	//   ....[1]....
        /*0038*/ 	.word	0x000003a0


	//   ....[2]....
        /*003c*/ 	.word	0x00000480


	//----- nvinfo : EIATTR_COOP_GROUP_MASK_REGIDS
	.align		4
.L_27:
        /*0040*/ 	.byte	0x04, 0x29
        /*0042*/ 	.short	(.L_29 - .L_28)


	//   ....[0]....
.L_28:
        /*0044*/ 	.word	0xffffffff


	//   ....[1]....
        /*0048*/ 	.word	0xffffffff


	//   ....[2]....
        /*004c*/ 	.word	0xffffffff


	//   ....[3]....
        /*0050*/ 	.word	0xffffffff


	//   ....[4]....
        /*0054*/ 	.word	0xffffffff


	//----- nvinfo : EIATTR_COOP_GROUP_INSTR_OFFSETS
	.align		4
.L_29:
        /*0058*/ 	.byte	0x04, 0x28
        /*005a*/ 	.short	(.L_31 - .L_30)


	//   ....[0]....
.L_30:
        /*005c*/ 	.word	0x00000060


	//   ....[1]....
        /*0060*/ 	.word	0x00000070


	//   ....[2]....
        /*0064*/ 	.word	0x00000130


	//   ....[3]....
        /*0068*/ 	.word	0x00000280


	//   ....[4]....
        /*006c*/ 	.word	0x00000f30


	//----- nvinfo : EIATTR_REG_RECONFIG
	.align		4
.L_31:
        /*0070*/ 	.byte	0x01, 0x54
	.zero		2


	//----- nvinfo : EIATTR_SYSCALL_OFFSETS
	.align		4
        /*0074*/ 	.byte	0x04, 0x46
        /*0076*/ 	.short	(.L_33 - .L_32)


	//   ....[0]....
.L_32:
        /*0078*/ 	.word	0x000010f0


	//----- nvinfo : EIATTR_MBARRIER_INSTR_OFFSETS
	.align		4
.L_33:
        /*007c*/ 	.byte	0x04, 0x39
        /*007e*/ 	.short	(.L_35 - .L_34)


	//   ....[0]....
.L_34:
        /*0080*/ 	.word	0x00000230
        /*0084*/ 	.word	0x000000ff
        /*0088*/ 	.word	0x00000000
        /*008c*/ 	.short	0x0100
        /*008e*/ 	.byte	0x08
	.zero		1


	//   ....[1]....
        /*0090*/ 	.word	0x00000240
        /*0094*/ 	.word	0x000000ff
        /*0098*/ 	.word	0x00000010
        /*009c*/ 	.short	0x0100
        /*009e*/ 	.byte	0x08
	.zero		1


	//   ....[2]....
        /*00a0*/ 	.word	0x00000250
        /*00a4*/ 	.word	0x000000ff
        /*00a8*/ 	.word	0x00000008
        /*00ac*/ 	.short	0x0100
        /*00ae*/ 	.byte	0x08
	.zero		1


	//   ....[3]....
        /*00b0*/ 	.word	0x00000260
        /*00b4*/ 	.word	0x000000ff
        /*00b8*/ 	.word	0x00000018
        /*00bc*/ 	.short	0x0100
        /*00be*/ 	.byte	0x08
	.zero		1


	//   ....[4]....
        /*00c0*/ 	.word	0x000004f0
        /*00c4*/ 	.word	0x000000ff
        /*00c8*/ 	.word	0x00000030
        /*00cc*/ 	.short	0x0100
        /*00ce*/ 	.byte	0x06
	.zero		1


	//   ....[5]....
        /*00d0*/ 	.word	0x00000550
        /*00d4*/ 	.word	0x000000ff
        /*00d8*/ 	.word	0x00000038
        /*00dc*/ 	.short	0x0100
        /*00de*/ 	.byte	0x06
	.zero		1


	//   ....[6]....
        /*00e0*/ 	.word	0x00001170
        /*00e4*/ 	.word	0x00000003
        /*00e8*/ 	.word	0x00000000
        /*00ec*/ 	.short	0x010a
        /*00ee*/ 	.byte	0x3f
	.zero		1


	//   ....[7]....
        /*00f0*/ 	.word	0x000011b0
        /*00f4*/ 	.word	0x00000003
        /*00f8*/ 	.word	0x00000000
        /*00fc*/ 	.short	0x010a
        /*00fe*/ 	.byte	0x3f
	.zero		1


	//   ....[8]....
        /*0100*/ 	.word	0x000019a0
        /*0104*/ 	.word	0x000000ff
        /*0108*/ 	.word	0x00000000
        /*010c*/ 	.short	0x010a
        /*010e*/ 	.byte	0x09
	.zero		1


	//   ....[9]....
        /*0110*/ 	.word	0x000019e0
        /*0114*/ 	.word	0x000000ff
        /*0118*/ 	.word	0x00000000
        /*011c*/ 	.short	0x010a
        /*011e*/ 	.byte	0x09
	.zero		1


	//   ....[10]....
        /*0120*/ 	.word	0x00002090
        /*0124*/ 	.word	0x000000ff
        /*0128*/ 	.word	0x00000000
        /*012c*/ 	.short	0x0101
        /*012e*/ 	.byte	0x08
	.zero		1


	//   ....[11]....
        /*0130*/ 	.word	0x00002270
        /*0134*/ 	.word	0x000000ff
        /*0138*/ 	.word	0x00000000
        /*013c*/ 	.short	0x0101
        /*013e*/ 	.byte	0x04
	.zero		1


	//   ....[12]....
        /*0140*/ 	.word	0x0000bb30
        /*0144*/ 	.word	0x0000000c
        /*0148*/ 	.word	0x00000010
        /*014c*/ 	.short	0x010a
        /*014e*/ 	.byte	0x3f
	.zero		1


	//   ....[13]....
        /*0150*/ 	.word	0x0000bfb0
        /*0154*/ 	.word	0x00000005
        /*0158*/ 	.word	0x00000038
        /*015c*/ 	.short	0x0101
        /*015e*/ 	.byte	0x3f
	.zero		1


	//   ....[14]....
        /*0160*/ 	.word	0x0000c6b0
        /*0164*/ 	.word	0x00000007
        /*0168*/ 	.word	0x00000000
        /*016c*/ 	.short	0x010a
        /*016e*/ 	.byte	0x3f
	.zero		1


	//   ....[15]....
        /*0170*/ 	.word	0x0000c730
        /*0174*/ 	.word	0x00000005
        /*0178*/ 	.word	0x00000000
        /*017c*/ 	.short	0x010a
        /*017e*/ 	.byte	0x3f
	.zero		1


	//   ....[16]....
        /*0180*/ 	.word	0x0000c790
        /*0184*/ 	.word	0x00000003
        /*0188*/ 	.word	0x00000000
        /*018c*/ 	.short	0x010a
        /*018e*/ 	.byte	0x3f
	.zero		1


	//   ....[17]....
        /*0190*/ 	.word	0x0000c7f0
        /*0194*/ 	.word	0x00000004
        /*0198*/ 	.word	0x00000000
        /*019c*/ 	.short	0x010a
        /*019e*/ 	.byte	0x3f
	.zero		1


	//   ....[18]....
        /*01a0*/ 	.word	0x0000c8c0
        /*01a4*/ 	.word	0x0000000c
        /*01a8*/ 	.word	0x00000010
        /*01ac*/ 	.short	0x010a
        /*01ae*/ 	.byte	0x3f
	.zero		1


	//   ....[19]....
        /*01b0*/ 	.word	0x0000c990
        /*01b4*/ 	.word	0x00000007
        /*01b8*/ 	.word	0x00000000
        /*01bc*/ 	.short	0x010a
        /*01be*/ 	.byte	0x3f
	.zero		1


	//----- nvinfo : EIATTR_NUM_MBARRIERS
	.align		4
.L_35:
        /*01c0*/ 	.byte	0x03, 0x38
        /*01c2*/ 	.short	0x0006


	//----- nvinfo : EIATTR_EXIT_INSTR_OFFSETS
	.align		4
        /*01c4*/ 	.byte	0x04, 0x1c
        /*01c6*/ 	.short	(.L_37 - .L_36)


	//   ....[0]....
.L_36:
        /*01c8*/ 	.word	0x000005a0


	//   ....[1]....
        /*01cc*/ 	.word	0x00000e60


	//   ....[2]....
        /*01d0*/ 	.word	0x0000b1a0


	//   ....[3]....
        /*01d4*/ 	.word	0x0000b7d0


	//   ....[4]....
        /*01d8*/ 	.word	0x0000c780


	//----- nvinfo : EIATTR_MAX_THREADS
	.align		4
.L_37:
        /*01dc*/ 	.byte	0x04, 0x05
        /*01de*/ 	.short	(.L_39 - .L_38)
.L_38:
        /*01e0*/ 	.word	0x00000180
        /*01e4*/ 	.word	0x00000001
        /*01e8*/ 	.word	0x00000001


	//----- nvinfo : EIATTR_CRS_STACK_SIZE
	.align		4
.L_39:
        /*01ec*/ 	.byte	0x04, 0x1e
        /*01ee*/ 	.short	(.L_41 - .L_40)
.L_40:
        /*01f0*/ 	.word	0x00000000


	//----- nvinfo : EIATTR_CBANK_PARAM_SIZE
	.align		4
.L_41:
        /*01f4*/ 	.byte	0x03, 0x19
        /*01f6*/ 	.short	0x0470


	//----- nvinfo : EIATTR_PARAM_CBANK
	.align		4
        /*01f8*/ 	.byte	0x04, 0x0a
        /*01fa*/ 	.short	(.L_43 - .L_42)
	.align		4
.L_42:
        /*01fc*/ 	.word	index@(.nv.constant0._ZN7cutlass13device_kernelINS_4gemm6kernel13GemmUniversalIN4cute5tupleIJiiiiEEENS1_10collective13CollectiveMmaINS1_34MainloopSm90TmaGmmaWarpSpecializedILi2ENS5_IJNS4_1CILi1EEESB_SB_EEENS1_35KernelTmaWarpSpecializedCooperativeEEENS5_IJNSA_ILi256EEENSA_ILi128EEESG_EEENS_6half_tENS5_IJlSB_lEEESI_SJ_NS4_8TiledMMAINS4_8MMA_AtomIJNS4_4SM904GMMA26MMA_64x128x16_F32F16F16_SSILNSN_5MajorE0ELSP_0ELNSN_7ScaleInE1ELSQ_1EEEEEENS4_6LayoutINS5_IJNSA_ILi2EEESB_SB_EEENS5_IJSB_NSA_ILi0EEESW_EEEEENS5_IJNS4_10UnderscoreESZ_SZ_EEEEENS4_13SM90_TMA_LOADENS4_14ComposedLayoutINS4_7SwizzleILi3ELi4ELi3EEENS4_18smem_ptr_flag_bitsILi16EEENST_INS5_IJNSA_ILi8EEENSA_ILi64EEEEEENS5_IJS19_SB_EEEEEEEvNS4_8identityES12_S1D_vS1E_EENS_8epilogue10collective6detail29Sm90TmaWarpSpecializedAdapterINS1H_15DefaultEpilogueISI_SJ_SJ_NS1G_6thread17LinearCombinationISI_Li1EffLNS1L_9ScaleType4KindE0ELNS_15FloatRoundStyleE2ESI_EENS1_15EpilogueDefaultEEEEEvvEEEEvNT_6ParamsE)
        /*0200*/ 	.short	0x0210
        /*0202*/ 	.short	0x0470


	//----- nvinfo : EIATTR_SW_WAR
	.align		4
.L_43:
        /*0204*/ 	.byte	0x04, 0x36
        /*0206*/ 	.short	(.L_45 - .L_44)
.L_44:
        /*0208*/ 	.word	0x00000008
.L_45:


//--------------------- .nv.callgraph             --------------------------
	.section	.nv.callgraph,"",@"SHT_CUDA_CALLGRAPH"
	.align	4
	.sectionentsize	8
	.align		4
        /*0000*/ 	.word	0x00000000
	.align		4
        /*0004*/ 	.word	0xffffffff
	.align		4
        /*0008*/ 	.word	index@(_ZN7cutlass13device_kernelINS_4gemm6kernel13GemmUniversalIN4cute5tupleIJiiiiEEENS1_10collective13CollectiveMmaINS1_34MainloopSm90TmaGmmaWarpSpecializedILi2ENS5_IJNS4_1CILi1EEESB_SB_EEENS1_35KernelTmaWarpSpecializedCooperativeEEENS5_IJNSA_ILi256EEENSA_ILi128EEESG_EEENS_6half_tENS5_IJlSB_lEEESI_SJ_NS4_8TiledMMAINS4_8MMA_AtomIJNS4_4SM904GMMA26MMA_64x128x16_F32F16F16_SSILNSN_5MajorE0ELSP_0ELNSN_7ScaleInE1ELSQ_1EEEEEENS4_6LayoutINS5_IJNSA_ILi2EEESB_SB_EEENS5_IJSB_NSA_ILi0EEESW_EEEEENS5_IJNS4_10UnderscoreESZ_SZ_EEEEENS4_13SM90_TMA_LOADENS4_14ComposedLayoutINS4_7SwizzleILi3ELi4ELi3EEENS4_18smem_ptr_flag_bitsILi16EEENST_INS5_IJNSA_ILi8EEENSA_ILi64EEEEEENS5_IJS19_SB_EEEEEEEvNS4_8identityES12_S1D_vS1E_EENS_8epilogue10collective6detail29Sm90TmaWarpSpecializedAdapterINS1H_15DefaultEpilogueISI_SJ_SJ_NS1G_6thread17LinearCombinationISI_Li1EffLNS1L_9ScaleType4KindE0ELNS_15FloatRoundStyleE2ESI_EENS1_15EpilogueDefaultEEEEEvvEEEEvNT_6ParamsE)
	.align		4
        /*000c*/ 	.word	index@(__assertfail)
	.align		4
        /*0010*/ 	.word	0x00000000
	.align		4
        /*0014*/ 	.word	0xfffffffe
	.align		4
        /*0018*/ 	.word	0x00000000
	.align		4
        /*001c*/ 	.word	0xfffffffd
	.align		4
        /*0020*/ 	.word	0x00000000
	.align		4
        /*0024*/ 	.word	0xfffffffc


//--------------------- .nv.constant4             --------------------------
	.section	.nv.constant4,"a",@progbits
	.align	8
	.align		8
.nv.constant4:
        /*0000*/ 	.dword	__assertfail
	.align		8
        /*0008*/ 	.dword	__unnamed_1
	.align		8
        /*0010*/ 	.dword	_ZN40_INTERNAL_d378c45e_4_k_cu_9e8aca9e_159994cuda3std3__45__cpo5beginE
	.align		8
        /*0018*/ 	.dword	_ZN40_INTERNAL_d378c45e_4_k_cu_9e8aca9e_159994cuda3std3__45__cpo3endE
	.align		8
        /*0020*/ 	.dword	_ZN40_INTERNAL_d378c45e_4_k_cu_9e8aca9e_159994cuda3std3__45__cpo6cbeginE
	.align		8
        /*0028*/ 	.dword	_ZN40_INTERNAL_d378c45e_4_k_cu_9e8aca9e_159994cuda3std3__45__cpo4cendE
	.align		8
        /*0030*/ 	.dword	_ZN40_INTERNAL_d378c45e_4_k_cu_9e8aca9e_159994cuda3std3__442_GLOBAL__N__d378c45e_4_k_cu_9e8aca9e_159996ignoreE
	.align		8
        /*0038*/ 	.dword	_ZN40_INTERNAL_d378c45e_4_k_cu_9e8aca9e_159994cuda3std3__419piecewise_constructE
	.align		8
        /*0040*/ 	.dword	_ZN40_INTERNAL_d378c45e_4_k_cu_9e8aca9e_159994cuda3std3__48in_placeE
	.align		8
        /*0048*/ 	.dword	_ZN40_INTERNAL_d378c45e_4_k_cu_9e8aca9e_159994cuda3std6ranges3__45__cpo4swapE
	.align		8
        /*0050*/ 	.dword	_ZN40_INTERNAL_d378c45e_4_k_cu_9e8aca9e_159994cuda3std6ranges3__45__cpo9iter_moveE
	.align		8
        /*0058*/ 	.dword	_ZN40_INTERNAL_d378c45e_4_k_cu_9e8aca9e_159994cute7productE
	.align		8
        /*0060*/ 	.dword	_ZN40_INTERNAL_d378c45e_4_k_cu_9e8aca9e_159994cute1_E
	.align		8
        /*0068*/ 	.dword	$str$22
	.align		8
        /*0070*/ 	.dword	$str$23


//--------------------- .text._ZN7cutlass13device_kernelINS_4gemm6kernel13GemmUniversalIN4cute5tupleIJiiiiEEENS1_10collective13CollectiveMmaINS1_34MainloopSm90TmaGmmaWarpSpecializedILi2ENS5_IJNS4_1CILi1EEESB_SB_EEENS1_35KernelTmaWarpSpecializedCooperativeEEENS5_IJNSA_ILi256EEENSA_ILi128EEESG_EEENS_6half_tENS5_IJlSB_lEEESI_SJ_NS4_8TiledMMAINS4_8MMA_AtomIJNS4_4SM904GMMA26MMA_64x128x16_F32F16F16_SSILNSN_5MajorE0ELSP_0ELNSN_7ScaleInE1ELSQ_1EEEEEENS4_6LayoutINS5_IJNSA_ILi2EEESB_SB_EEENS5_IJSB_NSA_ILi0EEESW_EEEEENS5_IJNS4_10UnderscoreESZ_SZ_EEEEENS4_13SM90_TMA_LOADENS4_14ComposedLayoutINS4_7SwizzleILi3ELi4ELi3EEENS4_18smem_ptr_flag_bitsILi16EEENST_INS5_IJNSA_ILi8EEENSA_ILi64EEEEEENS5_IJS19_SB_EEEEEEEvNS4_8identityES12_S1D_vS1E_EENS_8epilogue10collective6detail29Sm90TmaWarpSpecializedAdapterINS1H_15DefaultEpilogueISI_SJ_SJ_NS1G_6thread17LinearCombinationISI_Li1EffLNS1L_9ScaleType4KindE0ELNS_15FloatRoundStyleE2ESI_EENS1_15EpilogueDefaultEEEEEvvEEEEvNT_6ParamsE --------------------------
	.section	.text._ZN7cutlass13device_kernelINS_4gemm6kernel13GemmUniversalIN4cute5tupleIJiiiiEEENS1_10collective13CollectiveMmaINS1_34MainloopSm90TmaGmmaWarpSpecializedILi2ENS5_IJNS4_1CILi1EEESB_SB_EEENS1_35KernelTmaWarpSpecializedCooperativeEEENS5_IJNSA_ILi256EEENSA_ILi128EEESG_EEENS_6half_tENS5_IJlSB_lEEESI_SJ_NS4_8TiledMMAINS4_8MMA_AtomIJNS4_4SM904GMMA26MMA_64x128x16_F32F16F16_SSILNSN_5MajorE0ELSP_0ELNSN_7ScaleInE1ELSQ_1EEEEEENS4_6LayoutINS5_IJNSA_ILi2EEESB_SB_EEENS5_IJSB_NSA_ILi0EEESW_EEEEENS5_IJNS4_10UnderscoreESZ_SZ_EEEEENS4_13SM90_TMA_LOADENS4_14ComposedLayoutINS4_7SwizzleILi3ELi4ELi3EEENS4_18smem_ptr_flag_bitsILi16EEENST_INS5_IJNSA_ILi8EEENSA_ILi64EEEEEENS5_IJS19_SB_EEEEEEEvNS4_8identityES12_S1D_vS1E_EENS_8epilogue10collective6detail29Sm90TmaWarpSpecializedAdapterINS1H_15DefaultEpilogueISI_SJ_SJ_NS1G_6thread17LinearCombinationISI_Li1EffLNS1L_9ScaleType4KindE0ELNS_15FloatRoundStyleE2ESI_EENS1_15EpilogueDefaultEEEEEvvEEEEvNT_6ParamsE,"ax",@progbits
	.align	128
.text._ZN7cutlass13device_kernelINS_4gemm6kernel13GemmUniversalIN4cute5tupleIJiiiiEEENS1_10collective13CollectiveMmaINS1_34MainloopSm90TmaGmmaWarpSpecializedILi2ENS5_IJNS4_1CILi1EEESB_SB_EEENS1_35KernelTmaWarpSpecializedCooperativeEEENS5_IJNSA_ILi256EEENSA_ILi128EEESG_EEENS_6half_tENS5_IJlSB_lEEESI_SJ_NS4_8TiledMMAINS4_8MMA_AtomIJNS4_4SM904GMMA26MMA_64x128x16_F32F16F16_SSILNSN_5MajorE0ELSP_0ELNSN_7ScaleInE1ELSQ_1EEEEEENS4_6LayoutINS5_IJNSA_ILi2EEESB_SB_EEENS5_IJSB_NSA_ILi0EEESW_EEEEENS5_IJNS4_10UnderscoreESZ_SZ_EEEEENS4_13SM90_TMA_LOADENS4_14ComposedLayoutINS4_7SwizzleILi3ELi4ELi3EEENS4_18smem_ptr_flag_bitsILi16EEENST_INS5_IJNSA_ILi8EEENSA_ILi64EEEEEENS5_IJS19_SB_EEEEEEEvNS4_8identityES12_S1D_vS1E_EENS_8epilogue10collective6detail29Sm90TmaWarpSpecializedAdapterINS1H_15DefaultEpilogueISI_SJ_SJ_NS1G_6thread17LinearCombinationISI_Li1EffLNS1L_9ScaleType4KindE0ELNS_15FloatRoundStyleE2ESI_EENS1_15EpilogueDefaultEEEEEvvEEEEvNT_6ParamsE:
        .type           _ZN7cutlass13device_kernelINS_4gemm6kernel13GemmUniversalIN4cute5tupleIJiiiiEEENS1_10collective13CollectiveMmaINS1_34MainloopSm90TmaGmmaWarpSpecializedILi2ENS5_IJNS4_1CILi1EEESB_SB_EEENS1_35KernelTmaWarpSpecializedCooperativeEEENS5_IJNSA_ILi256EEENSA_ILi128EEESG_EEENS_6half_tENS5_IJlSB_lEEESI_SJ_NS4_8TiledMMAINS4_8MMA_AtomIJNS4_4SM904GMMA26MMA_64x128x16_F32F16F16_SSILNSN_5MajorE0ELSP_0ELNSN_7ScaleInE1ELSQ_1EEEEEENS4_6LayoutINS5_IJNSA_ILi2EEESB_SB_EEENS5_IJSB_NSA_ILi0EEESW_EEEEENS5_IJNS4_10UnderscoreESZ_SZ_EEEEENS4_13SM90_TMA_LOADENS4_14ComposedLayoutINS4_7SwizzleILi3ELi4ELi3EEENS4_18smem_ptr_flag_bitsILi16EEENST_INS5_IJNSA_ILi8EEENSA_ILi64EEEEEENS5_IJS19_SB_EEEEEEEvNS4_8identityES12_S1D_vS1E_EENS_8epilogue10collective6detail29Sm90TmaWarpSpecializedAdapterINS1H_15DefaultEpilogueISI_SJ_SJ_NS1G_6thread17LinearCombinationISI_Li1EffLNS1L_9ScaleType4KindE0ELNS_15FloatRoundStyleE2ESI_EENS1_15EpilogueDefaultEEEEEvvEEEEvNT_6ParamsE,@function
        .size           _ZN7cutlass13device_kernelINS_4gemm6kernel13GemmUniversalIN4cute5tupleIJiiiiEEENS1_10collective13CollectiveMmaINS1_34MainloopSm90TmaGmmaWarpSpecializedILi2ENS5_IJNS4_1CILi1EEESB_SB_EEENS1_35KernelTmaWarpSpecializedCooperativeEEENS5_IJNSA_ILi256EEENSA_ILi128EEESG_EEENS_6half_tENS5_IJlSB_lEEESI_SJ_NS4_8TiledMMAINS4_8MMA_AtomIJNS4_4SM904GMMA26MMA_64x128x16_F32F16F16_SSILNSN_5MajorE0ELSP_0ELNSN_7ScaleInE1ELSQ_1EEEEEENS4_6LayoutINS5_IJNSA_ILi2EEESB_SB_EEENS5_IJSB_NSA_ILi0EEESW_EEEEENS5_IJNS4_10UnderscoreESZ_SZ_EEEEENS4_13SM90_TMA_LOADENS4_14ComposedLayoutINS4_7SwizzleILi3ELi4ELi3EEENS4_18smem_ptr_flag_bitsILi16EEENST_INS5_IJNSA_ILi8EEENSA_ILi64EEEEEENS5_IJS19_SB_EEEEEEEvNS4_8identityES12_S1D_vS1E_EENS_8epilogue10collective6detail29Sm90TmaWarpSpecializedAdapterINS1H_15DefaultEpilogueISI_SJ_SJ_NS1G_6thread17LinearCombinationISI_Li1EffLNS1L_9ScaleType4KindE0ELNS_15FloatRoundStyleE2ESI_EENS1_15EpilogueDefaultEEEEEvvEEEEvNT_6ParamsE,(.L_x_316 - _ZN7cutlass13device_kernelINS_4gemm6kernel13GemmUniversalIN4cute5tupleIJiiiiEEENS1_10collective13CollectiveMmaINS1_34MainloopSm90TmaGmmaWarpSpecializedILi2ENS5_IJNS4_1CILi1EEESB_SB_EEENS1_35KernelTmaWarpSpecializedCooperativeEEENS5_IJNSA_ILi256EEENSA_ILi128EEESG_EEENS_6half_tENS5_IJlSB_lEEESI_SJ_NS4_8TiledMMAINS4_8MMA_AtomIJNS4_4SM904GMMA26MMA_64x128x16_F32F16F16_SSILNSN_5MajorE0ELSP_0ELNSN_7ScaleInE1ELSQ_1EEEEEENS4_6LayoutINS5_IJNSA_ILi2EEESB_SB_EEENS5_IJSB_NSA_ILi0EEESW_EEEEENS5_IJNS4_10UnderscoreESZ_SZ_EEEEENS4_13SM90_TMA_LOADENS4_14ComposedLayoutINS4_7SwizzleILi3ELi4ELi3EEENS4_18smem_ptr_flag_bitsILi16EEENST_INS5_IJNSA_ILi8EEENSA_ILi64EEEEEENS5_IJS19_SB_EEEEEEEvNS4_8identityES12_S1D_vS1E_EENS_8epilogue10collective6detail29Sm90TmaWarpSpecializedAdapterINS1H_15DefaultEpilogueISI_SJ_SJ_NS1G_6thread17LinearCombinationISI_Li1EffLNS1L_9ScaleType4KindE0ELNS_15FloatRoundStyleE2ESI_EENS1_15EpilogueDefaultEEEEEvvEEEEvNT_6ParamsE)
        .other          _ZN7cutlass13device_kernelINS_4gemm6kernel13GemmUniversalIN4cute5tupleIJiiiiEEENS1_10collective13CollectiveMmaINS1_34MainloopSm90TmaGmmaWarpSpecializedILi2ENS5_IJNS4_1CILi1EEESB_SB_EEENS1_35KernelTmaWarpSpecializedCooperativeEEENS5_IJNSA_ILi256EEENSA_ILi128EEESG_EEENS_6half_tENS5_IJlSB_lEEESI_SJ_NS4_8TiledMMAINS4_8MMA_AtomIJNS4_4SM904GMMA26MMA_64x128x16_F32F16F16_SSILNSN_5MajorE0ELSP_0ELNSN_7ScaleInE1ELSQ_1EEEEEENS4_6LayoutINS5_IJNSA_ILi2EEESB_SB_EEENS5_IJSB_NSA_ILi0EEESW_EEEEENS5_IJNS4_10UnderscoreESZ_SZ_EEEEENS4_13SM90_TMA_LOADENS4_14ComposedLayoutINS4_7SwizzleILi3ELi4ELi3EEENS4_18smem_ptr_flag_bitsILi16EEENST_INS5_IJNSA_ILi8EEENSA_ILi64EEEEEENS5_IJS19_SB_EEEEEEEvNS4_8identityES12_S1D_vS1E_EENS_8epilogue10collective6detail29Sm90TmaWarpSpecializedAdapterINS1H_15DefaultEpilogueISI_SJ_SJ_NS1G_6thread17LinearCombinationISI_Li1EffLNS1L_9ScaleType4KindE0ELNS_15FloatRoundStyleE2ESI_EENS1_15EpilogueDefaultEEEEEvvEEEEvNT_6ParamsE,@"STO_CUDA_ENTRY STV_DEFAULT"
_ZN7cutlass13device_kernelINS_4gemm6kernel13GemmUniversalIN4cute5tupleIJiiiiEEENS1_10collective13CollectiveMmaINS1_34MainloopSm90TmaGmmaWarpSpecializedILi2ENS5_IJNS4_1CILi1EEESB_SB_EEENS1_35KernelTmaWarpSpecializedCooperativeEEENS5_IJNSA_ILi256EEENSA_ILi128EEESG_EEENS_6half_tENS5_IJlSB_lEEESI_SJ_NS4_8TiledMMAINS4_8MMA_AtomIJNS4_4SM904GMMA26MMA_64x128x16_F32F16F16_SSILNSN_5MajorE0ELSP_0ELNSN_7ScaleInE1ELSQ_1EEEEEENS4_6LayoutINS5_IJNSA_ILi2EEESB_SB_EEENS5_IJSB_NSA_ILi0EEESW_EEEEENS5_IJNS4_10UnderscoreESZ_SZ_EEEEENS4_13SM90_TMA_LOADENS4_14ComposedLayoutINS4_7SwizzleILi3ELi4ELi3EEENS4_18smem_ptr_flag_bitsILi16EEENST_INS5_IJNSA_ILi8EEENSA_ILi64EEEEEENS5_IJS19_SB_EEEEEEEvNS4_8identityES12_S1D_vS1E_EENS_8epilogue10collective6detail29Sm90TmaWarpSpecializedAdapterINS1H_15DefaultEpilogueISI_SJ_SJ_NS1G_6thread17LinearCombinationISI_Li1EffLNS1L_9ScaleType4KindE0ELNS_15FloatRoundStyleE2ESI_EENS1_15EpilogueDefaultEEEEEvvEEEEvNT_6ParamsE:
[----:B------:R-:W0:Y:S01]  /*0000*/  LDC R1, c[0x0][0x28] ;  /* 0x00000a00ff017b82 */ /* 0x000e220000000800 */
[----:B------:R-:W1:Y:S01]  /*0010*/  S2R R18, SR_TID.X ;  /* 0x0000000000127919 */ /* 0x000e620000002100 */
[----:B------:R-:W-:Y:S01]  /*0020*/  ELECT P0, URZ, PT ;  /* 0x00000000003f782f */ /* 0x000fe20003800000 */
[----:B------:R-:W-:Y:S01]  /*0030*/  BSSY B0, `(.L_x_0) ;  /* 0x000000f000007945 */ /* 0x000fe20003800000 */
[--C-:B-1----:R-:W-:Y:S02]  /*0040*/  SHF.R.U32.HI R0, RZ, 0x5, R18.reuse ;  /* 0x00000005ff007819 */ /* 0x102fe40000011612 */
[----:B------:R-:W-:-:S03]  /*0050*/  SHF.R.U32.HI R22, RZ, 0x7, R18 ;  /* 0x00000007ff167819 */ /* 0x000fc60000011612 */
[----:B------:R-:W1:Y:S04]  /*0060*/  SHFL.IDX PT, R5, R0, RZ, 0x1f ;  /* 0x00001fff00057589 */ /* 0x000e6800000e0000 */
[----:B------:R2:W3:Y:S01]  /*0070*/  SHFL.IDX PT, R8, R22, RZ, 0x1f ;  /* 0x00001fff16087589 */ /* 0x0004e200000e0000 */
[----:B-1----:R-:W-:-:S13]  /*0080*/  ISETP.NE.OR P0, PT, R5, RZ, !P0 ;  /* 0x000000ff0500720c */ /* 0x002fda0004705670 */
[----:B0-23--:R-:W-:Y:S05]  /*0090*/  @P0 BRA `(.L_x_1) ;  /* 0x0000000000200947 */ /* 0x00dfea0003800000 */
[----:B------:R-:W-:Y:S02]  /*00a0*/  ULDC.64 UR4, c[0x0][0x198] ;  /* 0x0000660000047ab9 */ /* 0x000fe40000000a00 */
[----:B------:R-:W-:Y:S02]  /*00b0*/  UIADD3 UR6, UP0, UR4, 0xf0, URZ ;  /* 0x000000f004067890 */ /* 0x000fe4000ff1e03f */
[----:B------:R-:W-:Y:S02]  /*00c0*/  UIADD3 UR4, UP1, UR4, 0x1f0, URZ ;  /* 0x000001f004047890 */ /* 0x000fe4000ff3e03f */
[----:B------:R-:W-:Y:S02]  /*00d0*/  UIADD3.X UR7, URZ, UR5, URZ, UP0, !UPT ;  /* 0x000000053f077290 */ /* 0x000fe400087fe43f */
[----:B------:R-:W-:-:S07]  /*00e0*/  UIADD3.X UR5, URZ, UR5, URZ, UP1, !UPT ;  /* 0x000000053f057290 */ /* 0x000fce0008ffe43f */
[----:B------:R0:W-:Y:S02]  /*00f0*/  UTMACCTL.PF [UR6] ;  /* 0x00000000060079b9 */ /* 0x0001e40008040000 */
[----:B------:R0:W-:Y:S02]  /*0100*/  UTMACCTL.PF [UR4] ;  /* 0x00000000040079b9 */ /* 0x0001e40008040000 */
[----:B0-----:R-:W-:Y:S01]  /*0110*/  NOP ;  /* 0x0000000000007918 */ /* 0x001fe20000000000 */
.L_x_1:
[----:B------:R-:W-:Y:S05]  /*0120*/  BSYNC B0 ;  /* 0x0000000000007941 */ /* 0x000fea0003800000 */
.L_x_0:
[----:B------:R-:W0:Y:S02]  /*0130*/  SHFL.IDX PT, R2, R0, RZ, 0x1f ;  /* 0x00001fff00027589 */ /* 0x000e2400000e0000 */
[----:B0-----:R-:W-:-:S13]  /*0140*/  ISETP.NE.AND P0, PT, R2, RZ, PT ;  /* 0x000000ff0200720c */ /* 0x001fda0003f05270 */
[----:B------:R-:W-:Y:S05]  /*0150*/  @P0 BRA `(.L_x_2) ;  /* 0x0000000000480947 */ /* 0x000fea0003800000 */
[----:B------:R-:W0:Y:S01]  /*0160*/  S2UR UR8, SR_CgaCtaId ;  /* 0x00000000000879c3 */ /* 0x000e220000008800 */
[----:B------:R-:W-:Y:S01]  /*0170*/  UMOV UR4, 0x400 ;  /* 0x0000040000047882 */ /* 0x000fe20000000000 */
[----:B------:R-:W-:Y:S01]  /*0180*/  UMOV UR5, 0x1 ;  /* 0x0000000100057882 */ /* 0x000fe20000000000 */
[----:B------:R-:W-:Y:S01]  /*0190*/  UMOV UR6, 0x100 ;  /* 0x0000010000067882 */ /* 0x000fe20000000000 */
[----:B------:R-:W-:Y:S01]  /*01a0*/  ELECT P0, URZ, PT ;  /* 0x00000000003f782f */ /* 0x000fe20003800000 */
[----:B------:R-:W-:-:S04]  /*01b0*/  UIADD3 UR6, -UR6, 0x100000, URZ ;  /* 0x0010000006067890 */ /* 0x000fc8000fffe13f */
[----:B------:R-:W-:Y:S02]  /*01c0*/  USHF.L.U32 UR7, UR6, 0xb, URZ ;  /* 0x0000000b06077899 */ /* 0x000fe4000800063f */
[----:B------:R-:W-:Y:S02]  /*01d0*/  USHF.L.U32 UR6, UR6, 0x1, URZ ;  /* 0x0000000106067899 */ /* 0x000fe4000800063f */
[----:B0-----:R-:W-:Y:S02]  /*01e0*/  ULEA UR8, UR8, UR4, 0x18 ;  /* 0x0000000408087291 */ /* 0x001fe4000f8ec03f */
[----:B------:R-:W-:-:S04]  /*01f0*/  UIADD3 UR4, -UR5, 0x100000, URZ ;  /* 0x0010000005047890 */ /* 0x000fc8000fffe13f */
[----:B------:R-:W-:Y:S02]  /*0200*/  USHF.L.U32 UR5, UR4, 0xb, URZ ;  /* 0x0000000b04057899 */ /* 0x000fe4000800063f */
[----:B------:R-:W-:Y:S01]  /*0210*/  USHF.L.U32 UR4, UR4, 0x1, URZ ;  /* 0x0000000104047899 */ /* 0x000fe2000800063f */
[----:B------:R-:W0:Y:S11]  /*0220*/  FENCE.VIEW.ASYNC.S ;  /* 0x00000000000073c6 */ /* 0x000e360000000000 */
[----:B0-----:R0:W1:Y:S01]  /*0230*/  SYNCS.EXCH.64 URZ, [UR8], UR4 ;  /* 0x00000004083f75b2 */ /* 0x0010620008000100 */
[----:B------:R0:W2:Y:S01]  /*0240*/  SYNCS.EXCH.64 URZ, [UR8+0x10], UR6 ;  /* 0x00001006083f75b2 */ /* 0x0000a20008000100 */
[----:B------:R0:W3:Y:S01]  /*0250*/  SYNCS.EXCH.64 URZ, [UR8+0x8], UR4 ;  /* 0x00000804083f75b2 */ /* 0x0000e20008000100 */
[----:B------:R0:W4:Y:S01]  /*0260*/  SYNCS.EXCH.64 URZ, [UR8+0x18], UR6 ;  /* 0x00001806083f75b2 */ /* 0x0001220008000100 */
[----:B------:R-:W-:Y:S01]  /*0270*/  NOP ;  /* 0x0000000000007918 */ /* 0x000fe20000000000 */
.L_x_2:
[----:B------:R-:W5:Y:S01]  /*0280*/  SHFL.IDX PT, R0, R0, RZ, 0x1f ;  /* 0x00001fff00007589 */ /* 0x000f6200000e0000 */
[----:B------:R-:W1:Y:S01]  /*0290*/  LDC R2, c[0x0][0x65c] ;  /* 0x00019700ff027b82 */ /* 0x000e620000000800 */
[----:B------:R-:W-:Y:S02]  /*02a0*/  ELECT P0, URZ, PT ;  /* 0x00000000003f782f */ /* 0x000fe40003800000 */
[----:B------:R-:W-:Y:S01]  /*02b0*/  SHF.R.S32.HI R6, RZ, 0x1f, R5 ;  /* 0x0000001fff067819 */ /* 0x000fe20000011405 */
[----:B------:R-:W2:Y:S01]  /*02c0*/  S2R R3, SR_CTAID.Y ;  /* 0x0000000000037919 */ /* 0x000ea20000002600 */
[----:B0-----:R-:W-:Y:S01]  /*02d0*/  UMOV UR4, 0x20 ;  /* 0x0000002000047882 */ /* 0x001fe20000000000 */
[----:B------:R-:W-:Y:S01]  /*02e0*/  ISETP.NE.AND P2, PT, R8, RZ, PT ;  /* 0x000000ff0800720c */ /* 0x000fe20003f45270 */
[----:B------:R-:W-:Y:S01]  /*02f0*/  NOP ;  /* 0x0000000000007918 */ /* 0x000fe20000000000 */
[----:B------:R-:W0:Y:S01]  /*0300*/  S2R R4, SR_CTAID.X ;  /* 0x0000000000047919 */ /* 0x000e220000002500 */
[----:B------:R-:W-:Y:S01]  /*0310*/  LEA.HI R6, R6, R5, RZ, 0x2 ;  /* 0x0000000506067211 */ /* 0x000fe200078f10ff */
[----:B------:R-:W-:Y:S01]  /*0320*/  NOP ;  /* 0x0000000000007918 */ /* 0x000fe20000000000 */
[----:B-----5:R-:W-:-:S02]  /*0330*/  ISETP.NE.OR P0, PT, R0, RZ, !P0 ;  /* 0x000000ff0000720c */ /* 0x020fc40004705670 */
[----:B-1----:R-:W-:-:S04]  /*0340*/  ISETP.NE.AND P3, PT, R2, 0x1, PT ;  /* 0x000000010200780c */ /* 0x002fc80003f65270 */
[----:B------:R-:W-:Y:S02]  /*0350*/  P2R R0, PR, RZ, 0x8 ;  /* 0x00000008ff007803 */ /* 0x000fe40000000000 */
[----:B------:R-:W-:-:S05]  /*0360*/  LOP3.LUT R0, R6, 0xfffffffc, RZ, 0xc0, !PT ;  /* 0xfffffffc06007812 */ /* 0x000fca00078ec0ff */
[----:B------:R-:W-:Y:S01]  /*0370*/  VOTEU.ALL UP0, P0 ;  /* 0x00000000003f7886 */ /* 0x000fe20000000000 */
[----:B------:R-:W-:Y:S01]  /*0380*/  IMAD.IADD R0, R5, 0x1, -R0 ;  /* 0x0000000105007824 */ /* 0x000fe200078e0a00 */
[----:B------:R-:W0:Y:S01]  /*0390*/  @P3 LDC R17, c[0x0][0x10] ;  /* 0x00000400ff113b82 */ /* 0x000e220000000800 */
[----:B------:R-:W-:Y:S01]  /*03a0*/  VOTEU.ALL UP1, P0 ;  /* 0x00000000003f7886 */ /* 0x000fe20000020000 */
[----:B--2---:R-:W-:Y:S01]  /*03b0*/  @P3 IMAD.MOV.U32 R6, RZ, RZ, R3 ;  /* 0x000000ffff063224 */ /* 0x004fe200078e0003 */
[----:B------:R-:W-:Y:S01]  /*03c0*/  @!UP0 UMOV UR6, 0x400 ;  /* 0x0000040000068882 */ /* 0x000fe20000000000 */
[----:B------:R-:W-:-:S04]  /*03d0*/  @!UP0 UIADD3 UR4, -UR4, 0x100000, URZ ;  /* 0x0010000004048890 */ /* 0x000fc8000fffe13f */
[----:B------:R-:W-:Y:S02]  /*03e0*/  @!UP0 USHF.L.U32 UR5, UR4, 0xb, URZ ;  /* 0x0000000b04058899 */ /* 0x000fe4000800063f */
[----:B------:R-:W-:Y:S01]  /*03f0*/  @!UP0 USHF.L.U32 UR4, UR4, 0x1, URZ ;  /* 0x0000000104048899 */ /* 0x000fe2000800063f */
[----:B------:R-:W-:Y:S02]  /*0400*/  @P3 IMAD.MOV.U32 R7, RZ, RZ, RZ ;  /* 0x000000ffff073224 */ /* 0x000fe400078e00ff */
[----:B------:R-:W-:Y:S01]  /*0410*/  IMAD.MOV.U32 R5, RZ, RZ, RZ ;  /* 0x000000ffff057224 */ /* 0x000fe200078e00ff */
[----:B------:R-:W1:Y:S01]  /*0420*/  @!UP0 S2UR UR7, SR_CgaCtaId ;  /* 0x00000000000789c3 */ /* 0x000e620000008800 */
[----:B------:R-:W-:-:S07]  /*0430*/  @P3 IMAD.MOV.U32 R11, RZ, RZ, RZ ;  /* 0x000000ffff0b3224 */ /* 0x000fce00078e00ff */
[----:B------:R-:W2:Y:S01]  /*0440*/  @!P3 LDC R9, c[0x0][0xc] ;  /* 0x00000300ff09bb82 */ /* 0x000ea20000000800 */
[----:B0-----:R-:W-:-:S05]  /*0450*/  @P3 IMAD.WIDE.U32 R16, R4, R17, R6 ;  /* 0x0000001104103225 */ /* 0x001fca00078e0006 */
[----:B------:R-:W-:Y:S01]  /*0460*/  @P3 IADD3 R17, R17, R11, RZ ;  /* 0x0000000b11113210 */ /* 0x000fe20007ffe0ff */
[----:B-1----:R-:W-:Y:S01]  /*0470*/  @!UP0 ULEA UR6, UR7, UR6, 0x18 ;  /* 0x0000000607068291 */ /* 0x002fe2000f8ec03f */
[----:B------:R-:W-:Y:S01]  /*0480*/  VOTEU.ALL UP0, P0 ;  /* 0x00000000003f7886 */ /* 0x000fe20000000000 */
[----:B------:R-:W-:-:S04]  /*0490*/  ISETP.NE.AND P0, PT, R0, 0x3, PT ;  /* 0x000000030000780c */ /* 0x000fc80003f05270 */
[----:B------:R-:W-:Y:S01]  /*04a0*/  ISETP.EQ.OR P0, PT, R0, RZ, !P0 ;  /* 0x000000ff0000720c */ /* 0x000fe20004702670 */
[----:B--2---:R-:W-:-:S03]  /*04b0*/  @!P3 IMAD.WIDE.U32 R6, R9, R3, R4 ;  /* 0x000000030906b225 */ /* 0x004fc600078e0004 */
[C---:B------:R-:W-:Y:S01]  /*04c0*/  ISETP.EQ.AND P0, PT, R8.reuse, RZ, P0 ;  /* 0x000000ff0800720c */ /* 0x040fe20000702270 */
[----:B------:R-:W-:Y:S01]  /*04d0*/  VIADD R8, R8, 0xffffffff ;  /* 0xffffffff08087836 */ /* 0x000fe20000000000 */
[----:B------:R-:W0:Y:S02]  /*04e0*/  FENCE.VIEW.ASYNC.S ;  /* 0x00000000000073c6 */ /* 0x000e240000000000 */
[----:B0-----:R0:W3:Y:S01]  /*04f0*/  @!UP0 SYNCS.EXCH.64 URZ, [UR6+0x30], UR4 ;  /* 0x00003004063f85b2 */ /* 0x0010e20008000100 */
[----:B------:R-:W-:Y:S01]  /*0500*/  @!P3 IMAD.MOV.U32 R16, RZ, RZ, R6 ;  /* 0x000000ffff10b224 */ /* 0x000fe200078e0006 */
[----:B------:R-:W-:Y:S01]  /*0510*/  SEL R19, RZ, 0x1, !P0 ;  /* 0x00000001ff137807 */ /* 0x000fe20004000000 */
[----:B------:R-:W-:Y:S01]  /*0520*/  @!P3 IMAD.MOV.U32 R17, RZ, RZ, R7 ;  /* 0x000000ffff11b224 */ /* 0x000fe200078e0007 */
[----:B------:R-:W-:-:S04]  /*0530*/  ISETP.GE.U32.AND P1, PT, R8, 0x2, PT ;  /* 0x000000020800780c */ /* 0x000fc80003f26070 */
[----:B------:R-:W-:Y:S01]  /*0540*/  SEL R19, R19, 0x2, P1 ;  /* 0x0000000213137807 */ /* 0x000fe20000800000 */
[----:B------:R0:W3:Y:S01]  /*0550*/  @!UP1 SYNCS.EXCH.64 URZ, [UR6+0x38], UR4 ;  /* 0x00003804063f95b2 */ /* 0x0000e20008000100 */
[----:B------:R-:W-:Y:S01]  /*0560*/  NOP ;  /* 0x0000000000007918 */ /* 0x000fe20000000000 */
[----:B---34-:R-:W-:Y:S06]  /*0570*/  BAR.SYNC.DEFER_BLOCKING 0x0 ;  /* 0x0000000000007b1d */ /* 0x018fec0000010000 */
[----:B------:R-:W-:Y:S05]  /*0580*/  @!P2 BRA `(.L_x_3) ;  /* 0x000000ac0008a947 */ /* 0x000fea0003800000 */
[----:B------:R-:W-:-:S13]  /*0590*/  ISETP.GT.U32.AND P0, PT, R8, 0x1, PT ;  /* 0x000000010800780c */ /* 0x000fda0003f04070 */
[----:B0-----:R-:W-:Y:S05]  /*05a0*/  @P0 EXIT ;  /* 0x000000000000094d */ /* 0x001fea0003800000 */
[----:B------:R-:W-:Y:S01]  /*05b0*/  ULDC.64 UR4, c[0x0][0x650] ;  /* 0x0001940000047ab9 */ /* 0x000fe20000000a00 */
[----:B------:R-:W-:Y:S01]  /*05c0*/  PRMT R0, RZ, 0x7610, R0 ;  /* 0x00007610ff007816 */ /* 0x000fe20000000000 */
[----:B------:R-:W-:Y:S01]  /*05d0*/  IMAD.MOV.U32 R152, RZ, RZ, -0x1 ;  /* 0xffffffffff987424 */ /* 0x000fe200078e00ff */
[----:B------:R-:W-:Y:S01]  /*05e0*/  ISETP.GE.U32.AND P0, PT, R16, UR4, PT ;  /* 0x0000000410007c0c */ /* 0x000fe2000bf06070 */
[----:B------:R-:W-:Y:S02]  /*05f0*/  IMAD.MOV.U32 R153, RZ, RZ, -0x1 ;  /* 0xffffffffff997424 */ /* 0x000fe400078e00ff */
[----:B------:R-:W-:Y:S01]  /*0600*/  IMAD.MOV.U32 R23, RZ, RZ, -0x1 ;  /* 0xffffffffff177424 */ /* 0x000fe200078e00ff */
[----:B------:R-:W-:-:S13]  /*0610*/  ISETP.GE.U32.AND.EX P0, PT, R17, UR5, PT, P0 ;  /* 0x0000000511007c0c */ /* 0x000fda000bf06100 */
[----:B------:R-:W-:Y:S05]  /*0620*/  @P0 BRA `(.L_x_4) ;  /* 0x0000000400540947 */ /* 0x000fea0003800000 */
[----:B------:R-:W0:Y:S01]  /*0630*/  LDC.64 R14, c[0x0][0x628] ;  /* 0x00018a00ff0e7b82 */ /* 0x000e220000000a00 */
[----:B------:R-:W-:Y:S01]  /*0640*/  IMAD.MOV.U32 R6, RZ, RZ, R16 ;  /* 0x000000ffff067224 */ /* 0x000fe200078e0010 */
[----:B------:R-:W-:-:S06]  /*0650*/  MOV R7, R17 ;  /* 0x0000001100077202 */ /* 0x000fcc0000000f00 */
[----:B------:R-:W1:Y:S08]  /*0660*/  LDC R0, c[0x0][0x630] ;  /* 0x00018c00ff007b82 */ /* 0x000e700000000800 */
[----:B------:R-:W2:Y:S01]  /*0670*/  LDC.64 R20, c[0x0][0x620] ;  /* 0x00018800ff147b82 */ /* 0x000ea20000000a00 */
[----:B0-----:R-:W-:-:S04]  /*0680*/  ISETP.NE.U32.AND P0, PT, R14, RZ, PT ;  /* 0x000000ff0e00720c */ /* 0x001fc80003f05070 */
[----:B------:R-:W-:-:S13]  /*0690*/  ISETP.NE.AND.EX P0, PT, R15, RZ, PT, P0 ;  /* 0x000000ff0f00720c */ /* 0x000fda0003f05300 */
[----:B-12---:R-:W-:Y:S05]  /*06a0*/  @!P0 BRA `(.L_x_5) ;  /* 0x0000000000288947 */ /* 0x006fea0003800000 */
[----:B------:R-:W0:Y:S02]  /*06b0*/  LDC R11, c[0x0][0x634] ;  /* 0x00018d00ff0b7b82 */ /* 0x000e240000000800 */
[----:B0-----:R-:W-:-:S05]  /*06c0*/  IADD3 R11, P0, R16, R11, RZ ;  /* 0x0000000b100b7210 */ /* 0x001fca0007f1e0ff */
[----:B------:R-:W-:-:S04]  /*06d0*/  IMAD.X R13, RZ, RZ, R17, P0 ;  /* 0x000000ffff0d7224 */ /* 0x000fc800000e0611 */
[----:B------:R-:W-:-:S04]  /*06e0*/  IMAD.WIDE.U32 R6, R13, R14, RZ ;  /* 0x0000000e0d067225 */ /* 0x000fc800078e00ff */
[----:B------:R-:W-:-:S04]  /*06f0*/  IMAD.WIDE.U32 R8, P0, R11, R15, R6 ;  /* 0x0000000f0b087225 */ /* 0x000fc80007800006 */
[----:B------:R-:W-:-:S04]  /*0700*/  IMAD.WIDE.U32 R6, R11, R14, RZ ;  /* 0x0000000e0b067225 */ /* 0x000fc800078e00ff */
[----:B------:R-:W-:Y:S01]  /*0710*/  IMAD.X R11, RZ, RZ, RZ, P0 ;  /* 0x000000ffff0b7224 */ /* 0x000fe200000e06ff */
[----:B------:R-:W-:Y:S01]  /*0720*/  IADD3 RZ, P0, R7, R8, RZ ;  /* 0x0000000807ff7210 */ /* 0x000fe20007f1e0ff */
[----:B------:R-:W-:-:S04]  /*0730*/  IMAD.MOV.U32 R10, RZ, RZ, R9 ;  /* 0x000000ffff0a7224 */ /* 0x000fc800078e0009 */
[----:B------:R-:W-:-:S08]  /*0740*/  IMAD.WIDE.U32.X R6, R13, R15, R10, P0 ;  /* 0x0000000f0d067225 */ /* 0x000fd000000e040a */
.L_x_5:
[-CC-:B------:R-:W-:Y:S01]  /*0750*/  SHF.R.U64 R23, R6, R0.reuse, R7.reuse ;  /* 0x0000000006177219 */ /* 0x180fe20000001207 */
[----:B------:R-:W0:Y:S01]  /*0760*/  LDC R10, c[0x0][0x618] ;  /* 0x00018600ff0a7b82 */ /* 0x000e220000000800 */
[----:B------:R-:W-:Y:S01]  /*0770*/  SHF.R.U32.HI R5, RZ, R0, R7 ;  /* 0x00000000ff057219 */ /* 0x000fe20000011607 */
[----:B------:R-:W-:Y:S01]  /*0780*/  ULDC UR4, c[0x0][0x150] ;  /* 0x0000540000047ab9 */ /* 0x000fe20000000800 */
[----:B------:R-:W-:Y:S02]  /*0790*/  IADD3 R9, P0, RZ, -R23, RZ ;  /* 0x80000017ff097210 */ /* 0x000fe40007f1e0ff */
[----:B------:R-:W-:-:S03]  /*07a0*/  I2FP.F32.U32 R0, R4 ;  /* 0x0000000400007245 */ /* 0x000fc60000201000 */
[----:B------:R-:W1:Y:S01]  /*07b0*/  LDC.64 R28, c[0x0][0x640] ;  /* 0x00019000ff1c7b82 */ /* 0x000e620000000a00 */
[----:B------:R-:W-:Y:S02]  /*07c0*/  IMAD.X R11, RZ, RZ, ~R5, P0 ;  /* 0x000000ffff0b7224 */ /* 0x000fe400000e0e05 */
[----:B------:R-:W-:Y:S01]  /*07d0*/  FMUL R0, R0, UR4 ;  /* 0x0000000400007c20 */ /* 0x000fe20008400000 */
[----:B------:R-:W-:Y:S01]  /*07e0*/  IMAD.WIDE.U32 R6, R9, R20, R16 ;  /* 0x0000001409067225 */ /* 0x000fe200078e0010 */
[----:B------:R-:W-:-:S03]  /*07f0*/  ULDC UR4, c[0x0][0x154] ;  /* 0x0000550000047ab9 */ /* 0x000fc60000000800 */
[----:B------:R-:W-:Y:S01]  /*0800*/  IMAD R8, R11, R20, RZ ;  /* 0x000000140b087224 */ /* 0x000fe200078e02ff */
[----:B------:R-:W2:Y:S01]  /*0810*/  LDC R5, c[0x0][0x144] ;  /* 0x00005100ff057b82 */ /* 0x000ea20000000800 */
[----:B------:R-:W3:Y:S02]  /*0820*/  F2I.U32.TRUNC.NTZ R0, R0 ;  /* 0x0000000000007305 */ /* 0x000ee4000020f000 */
[----:B------:R-:W-:-:S04]  /*0830*/  IMAD R9, R9, R21, R8 ;  /* 0x0000001509097224 */ /* 0x000fc800078e0208 */
[----:B------:R-:W-:Y:S01]  /*0840*/  IMAD.IADD R7, R7, 0x1, R9 ;  /* 0x0000000107077824 */ /* 0x000fe200078e0209 */
[----:B------:R-:W4:Y:S01]  /*0850*/  LDC R12, c[0x0][0x608] ;  /* 0x00018200ff0c7b82 */ /* 0x000f220000000800 */
[----:B------:R-:W-:-:S03]  /*0860*/  MOV R9, 0xffffffff ;  /* 0xffffffff00097802 */ /* 0x000fc60000000f00 */
[-CC-:B0-----:R-:W-:Y:S02]  /*0870*/  SHF.R.U64 R20, R6, R10.reuse, R7.reuse ;  /* 0x0000000a06147219 */ /* 0x181fe40000001207 */
[----:B------:R-:W-:Y:S02]  /*0880*/  I2FP.F32.U32 R6, R3 ;  /* 0x0000000300067245 */ /* 0x000fe40000201000 */
[----:B------:R-:W0:Y:S01]  /*0890*/  LDC R26, c[0x0][0x658] ;  /* 0x00019600ff1a7b82 */ /* 0x000e220000000800 */
[----:B-1----:R-:W-:Y:S01]  /*08a0*/  ISETP.NE.U32.AND P0, PT, R28, RZ, PT ;  /* 0x000000ff1c00720c */ /* 0x002fe20003f05070 */
[----:B---3--:R-:W-:Y:S01]  /*08b0*/  IMAD.MOV R8, RZ, RZ, -R0 ;  /* 0x000000ffff087224 */ /* 0x008fe200078e0a00 */
[----:B------:R-:W-:Y:S01]  /*08c0*/  SHF.R.U32.HI R7, RZ, R10, R7 ;  /* 0x0000000aff077219 */ /* 0x000fe20000011607 */
[----:B------:R-:W-:Y:S01]  /*08d0*/  FMUL R6, R6, UR4 ;  /* 0x0000000406067c20 */ /* 0x000fe20008400000 */
[----:B------:R-:W-:-:S03]  /*08e0*/  ISETP.NE.AND.EX P0, PT, R29, RZ, PT, P0 ;  /* 0x000000ff1d00720c */ /* 0x000fc60003f05300 */
[----:B------:R-:W1:Y:S01]  /*08f0*/  LDC R14, c[0x0][0x148] ;  /* 0x00005200ff0e7b82 */ /* 0x000e620000000800 */
[----:B--2---:R-:W-:-:S07]  /*0900*/  IMAD R0, R5, R8, R4 ;  /* 0x0000000805007224 */ /* 0x004fce00078e0204 */
[----:B------:R-:W2:Y:S01]  /*0910*/  LDC R24, c[0x0][0x600] ;  /* 0x00018000ff187b82 */ /* 0x000ea20000000800 */
[-CC-:B----4-:R-:W-:Y:S02]  /*0920*/  SHF.R.U64 R30, R20, R12.reuse, R7.reuse ;  /* 0x0000000c141e7219 */ /* 0x190fe40000001207 */
[----:B------:R-:W-:Y:S01]  /*0930*/  SHF.R.U32.HI R5, RZ, R12, R7 ;  /* 0x0000000cff057219 */ /* 0x000fe20000011607 */
[----:B------:R-:W-:Y:S01]  /*0940*/  IMAD.MOV.U32 R7, RZ, RZ, 0x1 ;  /* 0x00000001ff077424 */ /* 0x000fe200078e00ff */
[----:B------:R3:W4:Y:S03]  /*0950*/  F2I.U32.TRUNC.NTZ R12, R6 ;  /* 0x00000006000c7305 */ /* 0x000726000020f000 */
[----:B------:R-:W1:Y:S01]  /*0960*/  LDC R15, c[0x0][0x648] ;  /* 0x00019200ff0f7b82 */ /* 0x000e620000000800 */
[-C--:B0-----:R-:W-:Y:S02]  /*0970*/  SHF.L.U32 R4, R9, R26.reuse, RZ ;  /* 0x0000001a09047219 */ /* 0x081fe400000006ff */
[----:B------:R-:W-:-:S02]  /*0980*/  SHF.R.U64 R32, R30, R26, R5 ;  /* 0x0000001a1e207219 */ /* 0x000fc40000001205 */
[----:B------:R-:W-:Y:S02]  /*0990*/  LOP3.LUT R11, RZ, R4, RZ, 0x33, !PT ;  /* 0x00000004ff0b7212 */ /* 0x000fe400078e33ff */
[-C--:B------:R-:W-:Y:S01]  /*09a0*/  SHF.R.U32.HI R5, RZ, R26.reuse, R5 ;  /* 0x0000001aff057219 */ /* 0x080fe20000011605 */
[----:B------:R-:W0:Y:S01]  /*09b0*/  LDC R21, c[0x0][0x638] ;  /* 0x00018e00ff157b82 */ /* 0x000e220000000800 */
[----:B------:R-:W-:Y:S01]  /*09c0*/  SHF.L.U32 R10, R7, R26, RZ ;  /* 0x0000001a070a7219 */ /* 0x000fe200000006ff */
[----:B------:R-:W-:-:S06]  /*09d0*/  IMAD.MOV.U32 R4, RZ, RZ, R32 ;  /* 0x000000ffff047224 */ /* 0x000fcc00078e0020 */
[----:B------:R-:W0:Y:S01]  /*09e0*/  LDC R152, c[0x0][0x610] ;  /* 0x00018400ff987b82 */ /* 0x000e220000000800 */
[----:B---34-:R-:W-:Y:S05]  /*09f0*/  @!P0 BRA `(.L_x_6) ;  /* 0x0000000000288947 */ /* 0x018fea0003800000 */
[----:B------:R-:W3:Y:S02]  /*0a00*/  LDC R9, c[0x0][0x64c] ;  /* 0x00019300ff097b82 */ /* 0x000ee40000000800 */
[----:B---3--:R-:W-:-:S05]  /*0a10*/  IADD3 R9, P0, R32, R9, RZ ;  /* 0x0000000920097210 */ /* 0x008fca0007f1e0ff */
        /* <DEDUP_REMOVED lines=8> */
.L_x_6:
[----:B-1----:R-:W-:Y:S01]  /*0aa0*/  SHF.R.U64 R4, R4, R15, R5 ;  /* 0x0000000f04047219 */ /* 0x002fe20000001205 */
[----:B------:R-:W-:Y:S01]  /*0ab0*/  IMAD.MOV R12, RZ, RZ, -R12 ;  /* 0x000000ffff0c7224 */ /* 0x000fe200078e0a0c */
[----:B------:R-:W-:Y:S02]  /*0ac0*/  LOP3.LUT R11, R30, R11, RZ, 0xc0, !PT ;  /* 0x0000000b1e0b7212 */ /* 0x000fe400078ec0ff */
[----:B--2---:R-:W-:Y:S01]  /*0ad0*/  IADD3 R5, R24, -0x1, RZ ;  /* 0xffffffff18057810 */ /* 0x004fe20007ffe0ff */
[----:B------:R-:W-:Y:S02]  /*0ae0*/  IMAD.MOV R6, RZ, RZ, -R4 ;  /* 0x000000ffff067224 */ /* 0x000fe400078e0a04 */
[----:B------:R-:W-:Y:S01]  /*0af0*/  @P3 IMAD R0, R14, R12, R3 ;  /* 0x0000000c0e003224 */ /* 0x000fe200078e0203 */
[----:B------:R-:W-:Y:S01]  /*0b00*/  LOP3.LUT R5, R20, R5, RZ, 0xc0, !PT ;  /* 0x0000000514057212 */ /* 0x000fe200078ec0ff */
[----:B------:R-:W-:Y:S02]  /*0b10*/  IMAD R11, R10, R4, R11 ;  /* 0x000000040a0b7224 */ /* 0x000fe400078e020b */
[----:B0-----:R-:W-:-:S02]  /*0b20*/  IMAD R3, R6, R21, R32 ;  /* 0x0000001506037224 */ /* 0x001fc400078e0220 */
[----:B------:R-:W-:Y:S02]  /*0b30*/  IMAD R152, R11, R152, R0 ;  /* 0x000000980b987224 */ /* 0x000fe400078e0200 */
[----:B------:R-:W-:Y:S02]  /*0b40*/  IMAD R3, R3, R24, R5 ;  /* 0x0000001803037224 */ /* 0x000fe400078e0205 */
[----:B------:R-:W-:-:S03]  /*0b50*/  IMAD.MOV.U32 R0, RZ, RZ, 0x1 ;  /* 0x00000001ff007424 */ /* 0x000fc600078e00ff */
[----:B------:R-:W-:Y:S02]  /*0b60*/  SEL R153, R3, R152, !P3 ;  /* 0x0000009803997207 */ /* 0x000fe40005800000 */
[----:B------:R-:W-:-:S07]  /*0b70*/  SEL R152, R152, R3, !P3 ;  /* 0x0000000398987207 */ /* 0x000fce0005800000 */
.L_x_4:
[----:B------:R-:W-:-:S08]  /*0b80*/  NOP ;  /* 0x0000000000007918 */ /* 0x000fd00000000000 */
[----:B------:R-:W0:Y:S02]  /*0b90*/  USETMAXREG.TRY_ALLOC.CTAPOOL UP0, 0xe8 ;  /* 0x000000e8000079c8 */ /* 0x000e240008000600 */
[----:B0-----:R-:W-:-:S13]  /*0ba0*/  PLOP3.LUT P0, PT, PT, PT, UP0, 0x80, 0x0 ;  /* 0x000000000000781c */ /* 0x001fda0003f0f008 */
[----:B------:R-:W-:Y:S05]  /*0bb0*/  @!P0 BRA `(.L_x_4) ;  /* 0xfffffffc00f08947 */ /* 0x000fea000383ffff */
[----:B------:R-:W-:Y:S01]  /*0bc0*/  ULDC.64 UR4, c[0x0][0x598] ;  /* 0x0001660000047ab9 */ /* 0x000fe20000000a00 */
[----:B------:R-:W-:Y:S01]  /*0bd0*/  ULDC.64 UR36, c[0x0][0x208] ;  /* 0x0000820000247ab9 */ /* 0x000fe20000000a00 */
[----:B------:R-:W-:-:S04]  /*0be0*/  ISETP.NE.U32.AND P0, PT, RZ, UR4, PT ;  /* 0x00000004ff007c0c */ /* 0x000fc8000bf05070 */
[----:B------:R-:W-:-:S13]  /*0bf0*/  ISETP.NE.AND.EX P0, PT, RZ, UR5, PT, P0 ;  /* 0x00000005ff007c0c */ /* 0x000fda000bf05300 */
[----:B------:R-:W-:Y:S05]  /*0c00*/  @!P0 BRA `(.L_x_7) ;  /* 0x00000000001c8947 */ /* 0x000fea0003800000 */
[----:B------:R-:W0:Y:S02]  /*0c10*/  LDC.64 R4, c[0x0][0x598] ;  /* 0x00016600ff047b82 */ /* 0x000e240000000a00 */
[----:B0-----:R-:W2:Y:S02]  /*0c20*/  LDG.E.64 R4, desc[UR36][R4.64] ;  /* 0x0000002404047981 */ /* 0x001ea4000c1e1b00 */
[----:B--2---:R-:W-:-:S04]  /*0c30*/  ISETP.NE.U32.AND P0, PT, R4, RZ, PT ;  /* 0x000000ff0400720c */ /* 0x004fc80003f05070 */
[----:B------:R-:W-:-:S13]  /*0c40*/  ISETP.NE.AND.EX P0, PT, R5, RZ, PT, P0 ;  /* 0x000000ff0500720c */ /* 0x000fda0003f05300 */
[----:B------:R-:W-:Y:S05]  /*0c50*/  @!P0 BRA `(.L_x_7) ;  /* 0x0000000000088947 */ /* 0x000fea0003800000 */
[----:B------:R0:W5:Y:S01]  /*0c60*/  LD.E R154, desc[UR36][R4.64] ;  /* 0x00000024049a7980 */ /* 0x000162000c101900 */
[----:B------:R-:W-:Y:S05]  /*0c70*/  BRA `(.L_x_8) ;  /* 0x0000000000247947 */ /* 0x000fea0003800000 */
.L_x_7:
[----:B------:R-:W-:Y:S02]  /*0c80*/  ULDC.64 UR4, c[0x0][0x588] ;  /* 0x0001620000047ab9 */ /* 0x000fe40000000a00 */
[----:B------:R-:W-:-:S04]  /*0c90*/  ISETP.NE.U32.AND P0, PT, RZ, UR4, PT ;  /* 0x00000004ff007c0c */ /* 0x000fc8000bf05070 */
[----:B------:R-:W-:-:S13]  /*0ca0*/  ISETP.NE.AND.EX P0, PT, RZ, UR5, PT, P0 ;  /* 0x00000005ff007c0c */ /* 0x000fda000bf05300 */
[----:B------:R-:W-:Y:S05]  /*0cb0*/  @!P0 BRA `(.L_x_9) ;  /* 0x00000000000c8947 */ /* 0x000fea0003800000 */
[----:B------:R-:W0:Y:S02]  /*0cc0*/  LDC.64 R154, c[0x0][0x588] ;  /* 0x00016200ff9a7b82 */ /* 0x000e240000000a00 */
[----:B0-----:R1:W5:Y:S01]  /*0cd0*/  LDG.E R154, desc[UR36][R154.64] ;  /* 0x000000249a9a7981 */ /* 0x001362000c1e1900 */
[----:B------:R-:W-:Y:S05]  /*0ce0*/  BRA `(.L_x_8) ;  /* 0x0000000000087947 */ /* 0x000fea0003800000 */
.L_x_9:
[----:B------:R-:W-:Y:S02]  /*0cf0*/  ULDC UR4, c[0x0][0x580] ;  /* 0x0001600000047ab9 */ /* 0x000fe40000000800 */
[----:B------:R-:W-:-:S07]  /*0d00*/  IMAD.U32 R154, RZ, RZ, UR4 ;  /* 0x00000004ff9a7e24 */ /* 0x000fce000f8e00ff */
.L_x_8:
[----:B------:R-:W-:Y:S02]  /*0d10*/  ULDC.64 UR4, c[0x0][0x5a0] ;  /* 0x0001680000047ab9 */ /* 0x000fe40000000a00 */
[----:B------:R-:W-:-:S04]  /*0d20*/  ISETP.NE.U32.AND P0, PT, RZ, UR4, PT ;  /* 0x00000004ff007c0c */ /* 0x000fc8000bf05070 */
[----:B------:R-:W-:-:S13]  /*0d30*/  ISETP.NE.AND.EX P0, PT, RZ, UR5, PT, P0 ;  /* 0x00000005ff007c0c */ /* 0x000fda000bf05300 */
[----:B------:R-:W-:Y:S05]  /*0d40*/  @!P0 BRA `(.L_x_10) ;  /* 0x00000000001c8947 */ /* 0x000fea0003800000 */
[----:B0-----:R-:W0:Y:S02]  /*0d50*/  LDC.64 R4, c[0x0][0x5a0] ;  /* 0x00016800ff047b82 */ /* 0x001e240000000a00 */
[----:B0-----:R-:W2:Y:S02]  /*0d60*/  LDG.E.64 R4, desc[UR36][R4.64] ;  /* 0x0000002404047981 */ /* 0x001ea4000c1e1b00 */
[----:B--2---:R-:W-:-:S04]  /*0d70*/  ISETP.NE.U32.AND P0, PT, R4, RZ, PT ;  /* 0x000000ff0400720c */ /* 0x004fc80003f05070 */
[----:B------:R-:W-:-:S13]  /*0d80*/  ISETP.NE.AND.EX P0, PT, R5, RZ, PT, P0 ;  /* 0x000000ff0500720c */ /* 0x000fda0003f05300 */
[----:B------:R-:W-:Y:S05]  /*0d90*/  @!P0 BRA `(.L_x_10) ;  /* 0x0000000000088947 */ /* 0x000fea0003800000 */
[----:B-1----:R0:W5:Y:S01]  /*0da0*/  LD.E R155, desc[UR36][R4.64] ;  /* 0x00000024049b7980 */ /* 0x002162000c101900 */
[----:B------:R-:W-:Y:S05]  /*0db0*/  BRA `(.L_x_11) ;  /* 0x0000000000247947 */ /* 0x000fea0003800000 */
.L_x_10:
[----:B------:R-:W-:Y:S02]  /*0dc0*/  ULDC.64 UR4, c[0x0][0x590] ;  /* 0x0001640000047ab9 */ /* 0x000fe40000000a00 */
[----:B------:R-:W-:-:S04]  /*0dd0*/  ISETP.NE.U32.AND P0, PT, RZ, UR4, PT ;  /* 0x00000004ff007c0c */ /* 0x000fc8000bf05070 */
[----:B------:R-:W-:-:S13]  /*0de0*/  ISETP.NE.AND.EX P0, PT, RZ, UR5, PT, P0 ;  /* 0x00000005ff007c0c */ /* 0x000fda000bf05300 */
[----:B------:R-:W-:Y:S05]  /*0df0*/  @!P0 BRA `(.L_x_12) ;  /* 0x00000000000c8947 */ /* 0x000fea0003800000 */
[----:B0-----:R-:W1:Y:S02]  /*0e00*/  LDC.64 R4, c[0x0][0x590] ;  /* 0x00016400ff047b82 */ /* 0x001e640000000a00 */
[----:B-1----:R1:W5:Y:S01]  /*0e10*/  LDG.E R155, desc[UR36][R4.64] ;  /* 0x00000024049b7981 */ /* 0x002362000c1e1900 */
[----:B------:R-:W-:Y:S05]  /*0e20*/  BRA `(.L_x_11) ;  /* 0x0000000000087947 */ /* 0x000fea0003800000 */
.L_x_12:
[----:B------:R-:W-:Y:S02]  /*0e30*/  ULDC UR4, c[0x0][0x584] ;  /* 0x0001610000047ab9 */ /* 0x000fe40000000800 */
[----:B-1----:R-:W-:-:S07]  /*0e40*/  IMAD.U32 R155, RZ, RZ, UR4 ;  /* 0x00000004ff9b7e24 */ /* 0x002fce000f8e00ff */
.L_x_11:
[----:B------:R-:W-:-:S13]  /*0e50*/  LOP3.LUT P0, RZ, R0, 0xff, RZ, 0xc0, !PT ;  /* 0x000000ff00ff7812 */ /* 0x000fda000780c0ff */
[----:B------:R-:W-:Y:S05]  /*0e60*/  @!P0 EXIT ;  /* 0x000000000000894d */ /* 0x000fea0003800000 */
[----:B------:R-:W-:Y:S01]  /*0e70*/  ULDC UR4, c[0x0][0x28c] ;  /* 0x0000a30000047ab9 */ /* 0x000fe20000000800 */
[----:B------:R-:W-:Y:S01]  /*0e80*/  LOP3.LUT R164, R19, 0x1, RZ, 0xfc, !PT ;  /* 0x0000000113a47812 */ /* 0x000fe200078efcff */
[----:B------:R-:W-:Y:S01]  /*0e90*/  UIADD3 UR4, UR4, 0x7f, URZ ;  /* 0x0000007f04047890 */ /* 0x000fe2000fffe03f */
[----:B------:R-:W-:Y:S01]  /*0ea0*/  UMOV UR38, URZ ;  /* 0x0000003f00267c82 */ /* 0x000fe20008000000 */
[----:B------:R-:W-:Y:S02]  /*0eb0*/  UMOV UR39, URZ ;  /* 0x0000003f00277c82 */ /* 0x000fe40008000000 */
[----:B------:R-:W-:-:S04]  /*0ec0*/  USHF.R.S32.HI UR5, URZ, 0x1f, UR4 ;  /* 0x0000001f3f057899 */ /* 0x000fc80008011404 */
[----:B------:R-:W-:-:S04]  /*0ed0*/  ULEA.HI UR5, UR5, UR4, URZ, 0x7 ;  /* 0x0000000405057291 */ /* 0x000fc8000f8f383f */
[----:B------:R-:W-:-:S12]  /*0ee0*/  USHF.R.S32.HI UR40, URZ, 0x7, UR5 ;  /* 0x000000073f287899 */ /* 0x000fd80008011405 */
.L_x_284:
[----:B------:R-:W-:Y:S01]  /*0ef0*/  LOP3.LUT R0, R18, 0x80, RZ, 0xc0, !PT ;  /* 0x0000008012007812 */ /* 0x000fe200078ec0ff */
[----:B--2---:R-:W2:Y:S01]  /*0f00*/  S2UR UR7, SR_CgaCtaId ;  /* 0x00000000000779c3 */ /* 0x004ea20000008800 */
[----:B------:R-:W-:Y:S02]  /*0f10*/  UMOV UR6, 0x400 ;  /* 0x0000040000067882 */ /* 0x000fe40000000000 */
[----:B------:R-:W-:-:S06]  /*0f20*/  SHF.R.U32.HI R0, RZ, 0x7, R0 ;  /* 0x00000007ff007819 */ /* 0x000fcc0000011600 */
[----:B---3--:R-:W3:Y:S01]  /*0f30*/  SHFL.IDX PT, R0, R0, RZ, 0x1f ;  /* 0x00001fff00007589 */ /* 0x008ee200000e0000 */
[----:B--2---:R-:W-:Y:S01]  /*0f40*/  ULEA UR42, UR7, UR6, 0x18 ;  /* 0x00000006072a7291 */ /* 0x004fe2000f8ec03f */
[----:B---3--:R-:W-:-:S13]  /*0f50*/  R2UR UR4, R0 ;  /* 0x00000000000472ca */ /* 0x008fda00000e0000 */
[----:B------:R-:W-:-:S04]  /*0f60*/  ULEA.HI UR5, UR4, UR4, URZ, 0x1 ;  /* 0x0000000404057291 */ /* 0x000fc8000f8f083f */
[----:B------:R-:W-:-:S04]  /*0f70*/  ULOP3.LUT UR5, UR5, 0x7fffe, URZ, 0xc0, !UPT ;  /* 0x0007fffe05057892 */ /* 0x000fc8000f8ec03f */
[----:B------:R-:W-:-:S03]  /*0f80*/  UIADD3 UR5, UR4, -UR5, URZ ;  /* 0x8000000504057290 */ /* 0x000fc6000fffe03f */
[----:B------:R-:W-:Y:S01]  /*0f90*/  ULDC UR4, c[0x0][0x28c] ;  /* 0x0000a30000047ab9 */ /* 0x000fe20000000800 */
[----:B------:R-:W-:Y:S01]  /*0fa0*/  ULEA UR5, UR5, UR42, 0xd ;  /* 0x0000002a05057291 */ /* 0x000fe2000f8e683f */
[----:B------:R-:W-:-:S03]  /*0fb0*/  ISETP.LT.AND P0, PT, RZ, UR4, PT ;  /* 0x00000004ff007c0c */ /* 0x000fc6000bf01270 */
[----:B------:R-:W-:-:S04]  /*0fc0*/  UIADD3 UR5, UR5, 0x100, URZ ;  /* 0x0000010005057890 */ /* 0x000fc8000fffe03f */
[----:B------:R-:W-:-:S04]  /*0fd0*/  USHF.R.U32.HI UR5, URZ, 0x4, UR5 ;  /* 0x000000043f057899 */ /* 0x000fc80008011605 */
[----:B------:R-:W-:Y:S02]  /*0fe0*/  ULOP3.LUT UR41, UR5, 0x3fff, URZ, 0xc0, !UPT ;  /* 0x00003fff05297892 */ /* 0x000fe4000f8ec03f */
[----:B-1--45:R-:W-:Y:S10]  /*0ff0*/  @P0 BRA `(.L_x_13) ;  /* 0x0000000000400947 */ /* 0x032ff40003800000 */
[----:B------:R-:W-:Y:S01]  /*1000*/  MOV R0, 0x0 ;  /* 0x0000000000007802 */ /* 0x000fe20000000f00 */
[----:B------:R-:W-:Y:S01]  /*1010*/  ULDC.64 UR4, c[0x4][0x68] ;  /* 0x01001a0000047ab9 */ /* 0x000fe20000000a00 */
[----:B------:R-:W-:Y:S01]  /*1020*/  ULDC.64 UR6, c[0x4][0x8] ;  /* 0x0100020000067ab9 */ /* 0x000fe20000000a00 */
[----:B01----:R-:W-:Y:S01]  /*1030*/  IMAD.U32 R4, RZ, RZ, UR4 ;  /* 0x00000004ff047e24 */ /* 0x003fe2000f8e00ff */
[----:B------:R0:W1:Y:S01]  /*1040*/  LDC.64 R14, c[0x4][R0] ;  /* 0x01000000000e7b82 */ /* 0x0000620000000a00 */
[----:B------:R-:W-:Y:S01]  /*1050*/  IMAD.U32 R5, RZ, RZ, UR5 ;  /* 0x00000005ff057e24 */ /* 0x000fe2000f8e00ff */
[----:B------:R-:W-:Y:S01]  /*1060*/  ULDC.64 UR4, c[0x4][0x70] ;  /* 0x01001c0000047ab9 */ /* 0x000fe20000000a00 */
[----:B------:R-:W-:Y:S01]  /*1070*/  IMAD.U32 R10, RZ, RZ, UR6 ;  /* 0x00000006ff0a7e24 */ /* 0x000fe2000f8e00ff */
[----:B------:R-:W-:Y:S01]  /*1080*/  MOV R6, UR4 ;  /* 0x0000000400067c02 */ /* 0x000fe20008000f00 */
[----:B------:R-:W-:Y:S02]  /*1090*/  IMAD.U32 R7, RZ, RZ, UR5 ;  /* 0x00000005ff077e24 */ /* 0x000fe4000f8e00ff */
[----:B------:R-:W-:-:S02]  /*10a0*/  IMAD.U32 R11, RZ, RZ, UR7 ;  /* 0x00000007ff0b7e24 */ /* 0x000fc4000f8e00ff */
[----:B------:R-:W-:Y:S02]  /*10b0*/  IMAD.MOV.U32 R8, RZ, RZ, 0x1e1 ;  /* 0x000001e1ff087424 */ /* 0x000fe400078e00ff */
[----:B------:R-:W-:Y:S02]  /*10c0*/  IMAD.MOV.U32 R12, RZ, RZ, 0x1 ;  /* 0x00000001ff0c7424 */ /* 0x000fe400078e00ff */
[----:B0-----:R-:W-:-:S07]  /*10d0*/  IMAD.MOV.U32 R13, RZ, RZ, RZ ;  /* 0x000000ffff0d7224 */ /* 0x001fce00078e00ff */
[----:B------:R-:W-:-:S07]  /*10e0*/  LEPC R20, `(.L_x_13) ;  /* 0x000000001014794e */ /* 0x000fce0000000000 */
[----:B-1---5:R-:W-:Y:S05]  /*10f0*/  CALL.ABS.NOINC R14 ;  /* 0x000000000e007343 */ /* 0x022fea0003c00000 */
.L_x_13:
[----:B------:R-:W-:-:S13]  /*1100*/  ISETP.NE.AND P0, PT, R164, 0x3, PT ;  /* 0x00000003a400780c */ /* 0x000fda0003f05270 */
[----:B------:R-:W-:Y:S05]  /*1110*/  @!P0 BRA `(.L_x_14) ;  /* 0x0000000000048947 */ /* 0x000fea0003800000 */
[----:B------:R-:W-:Y:S01]  /*1120*/  BPT.TRAP 0x1 ;  /* 0x000000040000795c */ /* 0x000fe20000300000 */
.L_x_14:
[----:B------:R-:W-:Y:S01]  /*1130*/  IMAD.U32 R0, RZ, RZ, UR38 ;  /* 0x00000026ff007e24 */ /* 0x000fe2000f8e00ff */
[----:B------:R-:W-:-:S04]  /*1140*/  MOV R3, UR39 ;  /* 0x0000002700037c02 */ /* 0x000fc80008000f00 */
[----:B------:R-:W-:Y:S02]  /*1150*/  LEA R3, R3, UR42, 0x3 ;  /* 0x0000002a03037c11 */ /* 0x000fe4000f8e18ff */
[----:B------:R-:W-:-:S04]  /*1160*/  SHF.L.U32 R0, R0, 0x1f, RZ ;  /* 0x0000001f00007819 */ /* 0x000fc800000006ff */
[----:B------:R2:W3:Y:S01]  /*1170*/  SYNCS.PHASECHK.TRANS64.TRYWAIT P1, [R3+URZ], R0 ;  /* 0x00000000030075a7 */ /* 0x0004e2000802017f */
[----:B------:R-:W-:Y:S05]  /*1180*/  @!P0 BRA `(.L_x_15) ;  /* 0x0000000000048947 */ /* 0x000fea0003800000 */
[----:B------:R-:W-:Y:S01]  /*1190*/  BPT.TRAP 0x1 ;  /* 0x000000040000795c */ /* 0x000fe20000300000 */
.L_x_15:
[----:B---3--:R-:W-:Y:S05]  /*11a0*/  @P1 BRA `(.L_x_16) ;  /* 0x0000000000081947 */ /* 0x008fea0003800000 */
[----:B------:R-:W3:Y:S02]  /*11b0*/  SYNCS.PHASECHK.TRANS64.TRYWAIT P1, [R3+URZ], R0 ;  /* 0x00000000030075a7 */ /* 0x000ee4000802017f */
[----:B---3--:R-:W-:Y:S05]  /*11c0*/  @!P1 BRA `(.L_x_17) ;  /* 0x000000b400709947 */ /* 0x008fea0003800000 */
.L_x_16:
[----:B------:R-:W-:-:S04]  /*11d0*/  UISETP.LT.AND UP0, UPT, UR40, 0x1, UPT ;  /* 0x000000012800788c */ /* 0x000fc8000bf01270 */
[----:B------:R-:W-:-:S04]  /*11e0*/  USEL UR4, UR40, 0x1, UP0 ;  /* 0x0000000128047887 */ /* 0x000fc80008000000 */
[----:B------:R-:W-:-:S06]  /*11f0*/  UIADD3 UR4, UR40, -UR4, URZ ;  /* 0x8000000428047290 */ /* 0x000fcc000fffe03f */
[----:B--23--:R-:W-:Y:S01]  /*1200*/  IMAD.U32 R0, RZ, RZ, UR4 ;  /* 0x00000004ff007e24 */ /* 0x00cfe2000f8e00ff */
[----:B------:R-:W-:Y:S05]  /*1210*/  WARPSYNC.ALL ;  /* 0x0000000000007948 */ /* 0x000fea0003800000 */
[----:B------:R-:W-:Y:S01]  /*1220*/  ISETP.GE.AND P1, PT, R0, 0x1, PT ;  /* 0x000000010000780c */ /* 0x000fe20003f26270 */
[----:B------:R-:W-:Y:S01]  /*1230*/  UIADD3 UR4, UR42, 0x20100, URZ ;  /* 0x000201002a047890 */ /* 0x000fe2000fffe03f */
[----:B------:R-:W-:Y:S01]  /*1240*/  WARPGROUP.ARRIVE ;  /* 0x00000000000079c5 */ /* 0x000fe20000000000 */
[----:B------:R-:W-:Y:S01]  /*1250*/  UMOV UR9, 0x40000040 ;  /* 0x4000004000097882 */ /* 0x000fe20000000000 */
[----:B------:R-:W-:Y:S01]  /*1260*/  UMOV UR11, 0x40000040 ;  /* 0x40000040000b7882 */ /* 0x000fe20000000000 */
[----:B------:R-:W-:Y:S01]  /*1270*/  USHF.R.U32.HI UR4, URZ, 0x4, UR4 ;  /* 0x000000043f047899 */ /* 0x000fe20008011604 */
[----:B------:R-:W-:Y:S01]  /*1280*/  UMOV UR15, UR11 ;  /* 0x0000000b000f7c82 */ /* 0x000fe20008000000 */
[----:B------:R-:W-:-:S02]  /*1290*/  UMOV UR13, 0x40000040 ;  /* 0x40000040000d7882 */ /* 0x000fc40000000000 */
[----:B------:R-:W-:Y:S02]  /*12a0*/  ULOP3.LUT UR5, UR4, 0x3fff, URZ, 0xc0, !UPT ;  /* 0x00003fff04057892 */ /* 0x000fe4000f8ec03f */
[----:B------:R-:W-:Y:S02]  /*12b0*/  ULOP3.LUT UR4, UR41, 0x10000, URZ, 0xfc, !UPT ;  /* 0x0001000029047892 */ /* 0x000fe4000f8efc3f */
[----:B------:R-:W-:Y:S02]  /*12c0*/  ULOP3.LUT UR5, UR5, 0x10000, URZ, 0xfc, !UPT ;  /* 0x0001000005057892 */ /* 0x000fe4000f8efc3f */
[----:B------:R-:W-:Y:S02]  /*12d0*/  ULEA UR8, UR39, UR4, 0xc ;  /* 0x0000000427087291 */ /* 0x000fe4000f8e603f */
[----:B------:R-:W-:Y:S02]  /*12e0*/  ULEA UR6, UR39, UR5, 0xb ;  /* 0x0000000527067291 */ /* 0x000fe4000f8e583f */
[----:B------:R-:W-:-:S05]  /*12f0*/  UIADD3 UR12, UR8, 0x400, URZ ;  /* 0x00000400080c7890 */ /* 0x000fca000fffe03f */
[----:B------:R-:W-:Y:S02]  /*1300*/  UMOV UR10, UR6 ;  /* 0x00000006000a7c82 */ /* 0x000fe40008000000 */
[----:B------:R-:W-:Y:S01]  /*1310*/  HGMMA.64x128x16.F32 R88, gdesc[UR8], RZ, !UPT, gsb0 ;  /* 0x01e00000085879f0 */ /* 0x000fe2000c0008ff */
[----:B------:R-:W-:Y:S02]  /*1320*/  UMOV UR14, UR10 ;  /* 0x0000000a000e7c82 */ /* 0x000fe40008000000 */
[----:B------:R-:W-:Y:S02]  /*1330*/  WARPGROUP.DEPBAR.LE gsb0, 0x0 ;  /* 0x00008000000079c5 */ /* 0x000fe40000010000 */
[----:B------:R-:W-:-:S07]  /*1340*/  WARPGROUP.ARRIVE ;  /* 0x00000000000079c5 */ /* 0x000fce0000000000 */
[----:B------:R-:W-:Y:S01]  /*1350*/  HGMMA.64x128x16.F32 R24, gdesc[UR12], RZ, !UPT, gsb0 ;  /* 0x01e000000c1879f0 */ /* 0x000fe2000c0008ff */
[----:B------:R-:W-:Y:S02]  /*1360*/  UIADD3 UR12, UR8, 0x2, URZ ;  /* 0x00000002080c7890 */ /* 0x000fe4000fffe03f */
[----:B------:R-:W-:Y:S01]  /*1370*/  UIADD3 UR14, UR6, 0x2, URZ ;  /* 0x00000002060e7890 */ /* 0x000fe2000fffe03f */
[----:B------:R-:W-:Y:S01]  /*1380*/  UMOV UR13, 0x40000040 ;  /* 0x40000040000d7882 */ /* 0x000fe20000000000 */
[----:B------:R-:W-:Y:S01]  /*1390*/  UMOV UR15, 0x40000040 ;  /* 0x40000040000f7882 */ /* 0x000fe20000000000 */
[----:B------:R-:W-:Y:S02]  /*13a0*/  WARPGROUP.DEPBAR.LE gsb0, 0x0 ;  /* 0x00008000000079c5 */ /* 0x000fe40000010000 */
[----:B------:R-:W-:-:S06]  /*13b0*/  WARPGROUP.ARRIVE ;  /* 0x00000000000079c5 */ /* 0x000fcc0000000000 */
[----:B------:R-:W-:Y:S01]  /*13c0*/  HGMMA.64x128x16.F32 R88, gdesc[UR12], R88, gsb0 ;  /* 0x01e000000c5879f0 */ /* 0x000fe20008000858 */
[----:B------:R-:W-:Y:S01]  /*13d0*/  UIADD3 UR12, UR8, 0x402, URZ ;  /* 0x00000402080c7890 */ /* 0x000fe2000fffe03f */
[----:B------:R-:W-:Y:S01]  /*13e0*/  UMOV UR13, 0x40000040 ;  /* 0x40000040000d7882 */ /* 0x000fe20000000000 */
[----:B------:R-:W-:Y:S02]  /*13f0*/  WARPGROUP.DEPBAR.LE gsb0, 0x0 ;  /* 0x00008000000079c5 */ /* 0x000fe40000010000 */
[----:B------:R-:W-:-:S07]  /*1400*/  WARPGROUP.ARRIVE ;  /* 0x00000000000079c5 */ /* 0x000fce0000000000 */
[----:B------:R-:W-:Y:S01]  /*1410*/  HGMMA.64x128x16.F32 R24, gdesc[UR12], R24, gsb0 ;  /* 0x01e000000c1879f0 */ /* 0x000fe20008000818 */
        /* <DEDUP_REMOVED lines=71> */
[----:B------:R-:W-:Y:S03]  /*1890*/  HGMMA.64x128x16.F32 R24, gdesc[UR12], R24, gsb0 ;  /* 0x01e000000c1879f0 */ /* 0x000fe60008000818 */
[----:B------:R-:W-:Y:S02]  /*18a0*/  WARPGROUP.DEPBAR.LE gsb0, 0x0 ;  /* 0x00008000000079c5 */ /* 0x000fe40000010000 */
[----:B------:R-:W-:Y:S05]  /*18b0*/  @!P1 BRA `(.L_x_18) ;  /* 0x00000008002c9947 */ /* 0x000fea0003800000 */
[----:B------:R-:W-:-:S04]  /*18c0*/  UIADD3 UR6, UR39, 0x1, URZ ;  /* 0x0000000127067890 */ /* 0x000fc8000fffe03f */
[----:B------:R-:W-:-:S04]  /*18d0*/  UISETP.NE.AND UP0, UPT, UR6, 0x2, UPT ;  /* 0x000000020600788c */ /* 0x000fc8000bf05270 */
[----:B------:R-:W-:Y:S02]  /*18e0*/  USEL UR7, URZ, 0x1, UP0 ;  /* 0x000000013f077887 */ /* 0x000fe40008000000 */
[----:B------:R-:W-:Y:S02]  /*18f0*/  USEL UR6, UR6, URZ, UP0 ;  /* 0x0000003f06067287 */ /* 0x000fe40008000000 */
[----:B------:R-:W-:-:S06]  /*1900*/  ULOP3.LUT UR7, UR38, UR7, URZ, 0x3c, !UPT ;  /* 0x0000000726077292 */ /* 0x000fcc000f8e3c3f */
[----:B01----:R-:W-:Y:S01]  /*1910*/  IMAD.U32 R5, RZ, RZ, UR7 ;  /* 0x00000007ff057e24 */ /* 0x003fe2000f8e00ff */
[----:B------:R-:W-:-:S06]  /*1920*/  UMOV UR7, UR39 ;  /* 0x0000002700077c82 */ /* 0x000fcc0008000000 */
.L_x_25:
[----:B01----:R-:W-:Y:S05]  /*1930*/  @!P0 BRA `(.L_x_19) ;  /* 0x0000000000048947 */ /* 0x003fea0003800000 */
[----:B------:R-:W-:Y:S01]  /*1940*/  BPT.TRAP 0x1 ;  /* 0x000000040000795c */ /* 0x000fe20000300000 */
.L_x_19:
[----:B------:R-:W0:Y:S01]  /*1950*/  S2UR UR9, SR_CgaCtaId ;  /* 0x00000000000979c3 */ /* 0x000e220000008800 */
[----:B------:R-:W-:Y:S01]  /*1960*/  UMOV UR8, 0x400 ;  /* 0x0000040000087882 */ /* 0x000fe20000000000 */
[----:B------:R-:W-:Y:S01]  /*1970*/  SHF.L.U32 R3, R5, 0x1f, RZ ;  /* 0x0000001f05037819 */ /* 0x000fe200000006ff */
[----:B0-----:R-:W-:-:S04]  /*1980*/  ULEA UR8, UR9, UR8, 0x18 ;  /* 0x0000000809087291 */ /* 0x001fc8000f8ec03f */
[----:B------:R-:W-:-:S09]  /*1990*/  ULEA UR9, UR6, UR8, 0x3 ;  /* 0x0000000806097291 */ /* 0x000fd2000f8e183f */
[----:B------:R0:W1:Y:S01]  /*19a0*/  SYNCS.PHASECHK.TRANS64.TRYWAIT P1, [UR9], R3 ;  /* 0x00000003ff0075a7 */ /* 0x0000620008020149 */
[----:B------:R-:W-:Y:S05]  /*19b0*/  @!P0 BRA `(.L_x_20) ;  /* 0x0000000000048947 */ /* 0x000fea0003800000 */
[----:B------:R-:W-:Y:S01]  /*19c0*/  BPT.TRAP 0x1 ;  /* 0x000000040000795c */ /* 0x000fe20000300000 */
.L_x_20:
[----:B-1----:R-:W-:Y:S05]  /*19d0*/  @P1 BRA `(.L_x_21) ;  /* 0x0000000000081947 */ /* 0x002fea0003800000 */
[----:B------:R-:W1:Y:S02]  /*19e0*/  SYNCS.PHASECHK.TRANS64.TRYWAIT P1, [UR9], R3 ;  /* 0x00000003ff0075a7 */ /* 0x000e640008020149 */
[----:B-1----:R-:W-:Y:S05]  /*19f0*/  @!P1 BRA `(.L_x_22) ;  /* 0x000000ac00789947 */ /* 0x002fea0003800000 */
.L_x_21:
[----:B------:R-:W-:Y:S01]  /*1a00*/  ULEA UR12, UR6, UR4, 0xc ;  /* 0x00000004060c7291 */ /* 0x000fe2000f8e603f */
[----:B------:R-:W-:Y:S01]  /*1a10*/  WARPGROUP.ARRIVE ;  /* 0x00000000000079c5 */ /* 0x000fe20000000000 */
[----:B------:R-:W-:Y:S01]  /*1a20*/  ULEA UR10, UR6, UR5, 0xb ;  /* 0x00000005060a7291 */ /* 0x000fe2000f8e583f */
[----:B------:R-:W-:Y:S01]  /*1a30*/  UMOV UR13, 0x40000040 ;  /* 0x40000040000d7882 */ /* 0x000fe20000000000 */
[----:B------:R-:W-:Y:S01]  /*1a40*/  UMOV UR15, 0x40000040 ;  /* 0x40000040000f7882 */ /* 0x000fe20000000000 */
[----:B------:R-:W-:Y:S01]  /*1a50*/  UIADD3 UR16, UR12, 0x400, URZ ;  /* 0x000004000c107890 */ /* 0x000fe2000fffe03f */
[----:B------:R-:W-:-:S03]  /*1a60*/  UMOV UR19, UR15 ;  /* 0x0000000f00137c82 */ /* 0x000fc60008000000 */
[----:B------:R-:W-:Y:S01]  /*1a70*/  UMOV UR14, UR10 ;  /* 0x0000000a000e7c82 */ /* 0x000fe20008000000 */
[----:B------:R-:W-:Y:S01]  /*1a80*/  UMOV UR17, 0x40000040 ;  /* 0x4000004000117882 */ /* 0x000fe20000000000 */
[----:B------:R-:W-:Y:S01]  /*1a90*/  HGMMA.64x128x16.F32 R88, gdesc[UR12], R88, gsb0 ;  /* 0x01e000000c5879f0 */ /* 0x000fe20008000858 */
[----:B------:R-:W-:Y:S02]  /*1aa0*/  UMOV UR18, UR14 ;  /* 0x0000000e00127c82 */ /* 0x000fe40008000000 */
        /* <DEDUP_REMOVED lines=89> */
[----:B------:R-:W-:Y:S01]  /*2040*/  BPT.TRAP 0x1 ;  /* 0x000000040000795c */ /* 0x000fe20000300000 */
.L_x_23:
[----:B------:R-:W-:Y:S01]  /*2050*/  ULEA UR8, UR7, UR8, 0x3 ;  /* 0x0000000807087291 */ /* 0x000fe2000f8e183f */
[----:B------:R-:W-:-:S03]  /*2060*/  ISETP.GT.U32.AND P1, PT, R19, 0x1, PT ;  /* 0x000000011300780c */ /* 0x000fc60003f24070 */
[----:B------:R-:W-:-:S04]  /*2070*/  UIADD3 UR8, UR8, 0x10, URZ ;  /* 0x0000001008087890 */ /* 0x000fc8000fffe03f */
[----:B------:R-:W-:-:S09]  /*2080*/  UPRMT UR8, URZ, 0x654, UR8 ;  /* 0x000006543f087896 */ /* 0x000fd20008000008 */
[----:B------:R-:W-:Y:S01]  /*2090*/  SYNCS.ARRIVE.TRANS64.RED.A1T0 RZ, [UR8], RZ ;  /* 0x000000ffffff79a7 */ /* 0x000fe20008100408 */
[----:B------:R-:W-:Y:S05]  /*20a0*/  @P1 BRA `(.L_x_24) ;  /* 0x0000000000041947 */ /* 0x000fea0003800000 */
[----:B------:R-:W-:Y:S01]  /*20b0*/  BPT.TRAP 0x1 ;  /* 0x000000040000795c */ /* 0x000fe20000300000 */
.L_x_24:
[----:B------:R-:W-:Y:S01]  /*20c0*/  UIADD3 UR6, UR6, 0x1, URZ ;  /* 0x0000000106067890 */ /* 0x000fe2000fffe03f */
[C---:B------:R-:W-:Y:S01]  /*20d0*/  ISETP.GT.AND P1, PT, R0.reuse, 0x1, PT ;  /* 0x000000010000780c */ /* 0x040fe20003f24270 */
[----:B------:R-:W-:Y:S01]  /*20e0*/  UIADD3 UR7, UR7, 0x1, URZ ;  /* 0x0000000107077890 */ /* 0x000fe2000fffe03f */
[----:B------:R-:W-:Y:S01]  /*20f0*/  VIADD R0, R0, 0xffffffff ;  /* 0xffffffff00007836 */ /* 0x000fe20000000000 */
[----:B------:R-:W-:Y:S02]  /*2100*/  UISETP.NE.AND UP0, UPT, UR6, 0x2, UPT ;  /* 0x000000020600788c */ /* 0x000fe4000bf05270 */
[----:B------:R-:W-:Y:S02]  /*2110*/  UISETP.NE.AND UP1, UPT, UR7, 0x2, UPT ;  /* 0x000000020700788c */ /* 0x000fe4000bf25270 */
[----:B------:R-:W-:Y:S02]  /*2120*/  USEL UR8, URZ, 0x1, UP0 ;  /* 0x000000013f087887 */ /* 0x000fe40008000000 */
[----:B------:R-:W-:-:S02]  /*2130*/  USEL UR6, UR6, URZ, UP0 ;  /* 0x0000003f06067287 */ /* 0x000fc40008000000 */
[----:B------:R-:W-:Y:S02]  /*2140*/  USEL UR7, UR7, URZ, UP1 ;  /* 0x0000003f07077287 */ /* 0x000fe40008800000 */
[----:B------:R-:W-:Y:S01]  /*2150*/  LOP3.LUT R5, R5, UR8, RZ, 0x3c, !PT ;  /* 0x0000000805057c12 */ /* 0x000fe2000f8e3cff */
[----:B------:R-:W-:Y:S09]  /*2160*/  @P1 BRA `(.L_x_25) ;  /* 0xfffffff400f01947 */ /* 0x000ff2000383ffff */
.L_x_18:
[----:B------:R-:W2:Y:S02]  /*2170*/  LDC R0, c[0x0][0x28c] ;  /* 0x0000a300ff007b82 */ /* 0x000ea40000000800 */
[----:B--2---:R-:W-:-:S13]  /*2180*/  ISETP.GE.AND P1, PT, R0, 0x1, PT ;  /* 0x000000010000780c */ /* 0x004fda0003f26270 */
[----:B------:R-:W-:Y:S05]  /*2190*/  @!P1 BRA `(.L_x_26) ;  /* 0x0000000000409947 */ /* 0x000fea0003800000 */
[----:B------:R-:W-:Y:S05]  /*21a0*/  @!P0 BRA `(.L_x_27) ;  /* 0x0000000000048947 */ /* 0x000fea0003800000 */
[----:B------:R-:W-:Y:S01]  /*21b0*/  BPT.TRAP 0x1 ;  /* 0x000000040000795c */ /* 0x000fe20000300000 */
.L_x_27:
[----:B------:R-:W2:Y:S01]  /*21c0*/  S2UR UR6, SR_CgaCtaId ;  /* 0x00000000000679c3 */ /* 0x000ea20000008800 */
[----:B------:R-:W-:Y:S01]  /*21d0*/  UISETP.LT.AND UP0, UPT, UR40, 0x1, UPT ;  /* 0x000000012800788c */ /* 0x000fe2000bf01270 */
[----:B------:R-:W-:Y:S01]  /*21e0*/  ISETP.GT.U32.AND P0, PT, R19, 0x1, PT ;  /* 0x000000011300780c */ /* 0x000fe20003f04070 */
[----:B------:R-:W-:Y:S02]  /*21f0*/  UMOV UR5, 0x400 ;  /* 0x0000040000057882 */ /* 0x000fe40000000000 */
[----:B------:R-:W-:-:S04]  /*2200*/  USEL UR4, UR40, 0x1, UP0 ;  /* 0x0000000128047887 */ /* 0x000fc80008000000 */
[----:B------:R-:W-:-:S04]  /*2210*/  UIADD3 UR4, UR39, UR40, -UR4 ;  /* 0x0000002827047290 */ /* 0x000fc8000fffe804 */
[----:B------:R-:W-:-:S04]  /*2220*/  USHF.L.U32 UR4, UR4, 0x3, URZ ;  /* 0x0000000304047899 */ /* 0x000fc8000800063f */
[----:B------:R-:W-:Y:S02]  /*2230*/  ULOP3.LUT UR4, UR4, 0x8, URZ, 0xc0, !UPT ;  /* 0x0000000804047892 */ /* 0x000fe4000f8ec03f */
[----:B--2---:R-:W-:-:S04]  /*2240*/  ULEA UR5, UR6, UR5, 0x18 ;  /* 0x0000000506057291 */ /* 0x004fc8000f8ec03f */
[----:B------:R-:W-:-:S04]  /*2250*/  UIADD3 UR4, UR5, 0x10, UR4 ;  /* 0x0000001005047890 */ /* 0x000fc8000fffe004 */
[----:B------:R-:W-:-:S09]  /*2260*/  UPRMT UR4, URZ, 0x654, UR4 ;  /* 0x000006543f047896 */ /* 0x000fd20008000004 */
[----:B------:R-:W-:Y:S01]  /*2270*/  SYNCS.ARRIVE.TRANS64.RED.A1T0 RZ, [UR4], RZ ;  /* 0x000000ffffff79a7 */ /* 0x000fe20008100404 */
[----:B------:R-:W-:Y:S05]  /*2280*/  @P0 BRA `(.L_x_26) ;  /* 0x0000000000040947 */ /* 0x000fea0003800000 */
[----:B------:R-:W-:Y:S01]  /*2290*/  BPT.TRAP 0x1 ;  /* 0x000000040000795c */ /* 0x000fe20000300000 */
.L_x_26:
[----:B------:R-:W2:Y:S01]  /*22a0*/  LDC R6, c[0x0][0x288] ;  /* 0x0000a200ff067b82 */ /* 0x000ea20000000800 */
[----:B01----:R-:W-:Y:S01]  /*22b0*/  LOP3.LUT R4, R18, 0x60, RZ, 0xc0, !PT ;  /* 0x0000006012047812 */ /* 0x003fe200078ec0ff */
[----:B------:R-:W-:Y:S01]  /*22c0*/  UIADD3 UR39, UR40, UR39, URZ ;  /* 0x0000002728277290 */ /* 0x000fe2000fffe03f */
[----:B------:R-:W-:Y:S01]  /*22d0*/  LOP3.LUT R0, R22, 0x1, RZ, 0xc0, !PT ;  /* 0x0000000116007812 */ /* 0x000fe200078ec0ff */
[----:B------:R-:W-:Y:S01]  /*22e0*/  IMAD.SHL.U32 R13, R153, 0x80, RZ ;  /* 0x00000080990d7824 */ /* 0x000fe200078e00ff */
[----:B------:R-:W-:Y:S01]  /*22f0*/  SHF.R.U32.HI R3, RZ, 0x2, R18 ;  /* 0x00000002ff037819 */ /* 0x000fe20000011612 */
[----:B------:R-:W-:Y:S01]  /*2300*/  USHF.R.U32.HI UR4, URZ, 0x1, UR39 ;  /* 0x000000013f047899 */ /* 0x000fe20008011627 */
[----:B------:R-:W-:Y:S01]  /*2310*/  SHF.R.U32.HI R10, RZ, 0x1, R4 ;  /* 0x00000001ff0a7819 */ /* 0x000fe20000011604 */
[----:B------:R-:W-:Y:S01]  /*2320*/  IMAD.SHL.U32 R4, R0, 0x40, RZ ;  /* 0x0000004000047824 */ /* 0x000fe200078e00ff */
[----:B------:R-:W-:Y:S01]  /*2330*/  LOP3.LUT R3, R3, 0x7, RZ, 0xc0, !PT ;  /* 0x0000000703037812 */ /* 0x000fe200078ec0ff */
[----:B------:R-:W-:Y:S01]  /*2340*/  IMAD.SHL.U32 R15, R152, 0x100, RZ ;  /* 0x00000100980f7824 */ /* 0x000fe200078e00ff */
[----:B------:R-:W-:Y:S01]  /*2350*/  ULOP3.LUT UR4, UR4, 0x1, URZ, 0xc0, !UPT ;  /* 0x0000000104047892 */ /* 0x000fe2000f8ec03f */
[----:B------:R-:W-:Y:S01]  /*2360*/  SHF.R.S32.HI R21, RZ, 0x1f, R23 ;  /* 0x0000001fff157819 */ /* 0x000fe20000011417 */
[----:B------:R-:W-:Y:S01]  /*2370*/  ULDC UR8, c[0x0][0x284] ;  /* 0x0000a10000087ab9 */ /* 0x000fe20000000800 */
[--C-:B------:R-:W-:Y:S01]  /*2380*/  IADD3 R5, RZ, -R10, -R3.reuse ;  /* 0x8000000aff057210 */ /* 0x100fe20007ffe803 */
[----:B------:R-:W-:Y:S01]  /*2390*/  UISETP.GT.U32.AND UP1, UPT, UR39, 0x1, UPT ;  /* 0x000000012700788c */ /* 0x000fe2000bf24070 */
[----:B------:R-:W-:Y:S01]  /*23a0*/  LOP3.LUT R3, R4, 0x40, R3, 0xe2, !PT ;  /* 0x0000004004037812 */ /* 0x000fe200078ee203 */
[----:B------:R-:W-:Y:S01]  /*23b0*/  UISETP.NE.U32.AND UP0, UPT, UR4, 0x1, UPT ;  /* 0x000000010400788c */ /* 0x000fe2000bf05070 */
[----:B------:R-:W-:Y:S01]  /*23c0*/  LOP3.LUT R4, R18, 0x3, RZ, 0xc0, !PT ;  /* 0x0000000312047812 */ /* 0x000fe200078ec0ff */
[----:B------:R-:W-:Y:S01]  /*23d0*/  ULDC.64 UR6, c[0x0][0x5d0] ;  /* 0x0001740000067ab9 */ /* 0x000fe20000000a00 */
[----:B------:R-:W-:Y:S01]  /*23e0*/  UISETP.LT.U32.AND UP1, UPT, UR40, 0x2, UP1 ;  /* 0x000000022800788c */ /* 0x000fe20008f21070 */
[----:B------:R-:W-:Y:S01]  /*23f0*/  IMAD.WIDE R8, R152, 0x100, RZ ;  /* 0x0000010098087825 */ /* 0x000fe200078e02ff */
[----:B------:R-:W-:Y:S01]  /*2400*/  UISETP.GT.U32.AND UP0, UPT, UR40, 0x1, !UP0 ;  /* 0x000000012800788c */ /* 0x000fe2000c704070 */
[----:B--2---:R-:W-:-:S02]  /*2410*/  ISETP.GE.AND P0, PT, R13, R6, PT ;  /* 0x000000060d00720c */ /* 0x004fc40003f06270 */
[----:B------:R-:W-:Y:S01]  /*2420*/  IMAD R12, R4, -0x2, R6 ;  /* 0xfffffffe040c7824 */ /* 0x000fe200078e0206 */
[----:B------:R-:W-:Y:S01]  /*2430*/  SHF.L.U32 R6, R18, 0x1, RZ ;  /* 0x0000000112067819 */ /* 0x000fe200000006ff */
[----:B------:R-:W-:Y:S01]  /*2440*/  IMAD R4, R21, UR6, RZ ;  /* 0x0000000615047c24 */ /* 0x000fe2000f8e02ff */
[----:B------:R-:W-:Y:S01]  /*2450*/  ISETP.GE.OR P0, PT, R15, UR8, P0 ;  /* 0x000000080f007c0c */ /* 0x000fe20008706670 */
[----:B------:R-:W-:Y:S01]  /*2460*/  IMAD R0, R0, -0x40, R5 ;  /* 0xffffffc000007824 */ /* 0x000fe200078e0205 */
[----:B------:R-:W-:Y:S01]  /*2470*/  LOP3.LUT R6, R13, 0x6, R6, 0xf8, !PT ;  /* 0x000000060d067812 */ /* 0x000fe200078ef806 */
[----:B------:R-:W-:Y:S01]  /*2480*/  USEL UR5, URZ, 0x1, !UP1 ;  /* 0x000000013f057887 */ /* 0x000fe2000c800000 */
[----:B------:R-:W-:Y:S01]  /*2490*/  IMAD R11, R23, UR7, R4 ;  /* 0x00000007170b7c24 */ /* 0x000fe2000f8e0204 */
[----:B------:R-:W-:Y:S01]  /*24a0*/  USEL UR4, URZ, 0x1, !UP0 ;  /* 0x000000013f047887 */ /* 0x000fe2000c000000 */
[----:B------:R-:W-:Y:S01]  /*24b0*/  SHF.R.S32.HI R7, RZ, 0x1f, R6 ;  /* 0x0000001fff077819 */ /* 0x000fe20000011406 */
[----:B------:R-:W-:Y:S01]  /*24c0*/  ULOP3.LUT UR39, UR39, 0x1, URZ, 0xc0, !UPT ;  /* 0x0000000127277892 */ /* 0x000fe2000f8ec03f */
[----:B------:R-:W-:Y:S01]  /*24d0*/  LOP3.LUT R153, R8, R3, R10, 0xfe, !PT ;  /* 0x0000000308997212 */ /* 0x000fe200078efe0a */
[----:B------:R-:W-:Y:S01]  /*24e0*/  ULOP3.LUT UR38, UR4, UR38, UR5, 0x96, !UPT ;  /* 0x0000002604267292 */ /* 0x000fe2000f8e9605 */
[----:B------:R-:W-:Y:S01]  /*24f0*/  IADD3 R3, -R15, UR8, R0 ;  /* 0x000000080f037c10 */ /* 0x000fe2000fffe100 */
[----:B------:R-:W-:-:S04]  /*2500*/  IMAD.WIDE.U32 R4, R23, UR6, R6 ;  /* 0x0000000617047c25 */ /* 0x000fc8000f8e0006 */
[----:B------:R-:W-:Y:S02]  /*2510*/  IMAD.IADD R11, R5, 0x1, R11 ;  /* 0x00000001050b7824 */ /* 0x000fe400078e020b */
[----:B------:R-:W-:Y:S02]  /*2520*/  IMAD.IADD R0, R12, 0x1, -R13 ;  /* 0x000000010c007824 */ /* 0x000fe400078e0a0d */
[----:B------:R-:W-:Y:S02]  /*2530*/  IMAD.MOV.U32 R152, RZ, RZ, -0x1 ;  /* 0xffffffffff987424 */ /* 0x000fe400078e00ff */
[----:B------:R-:W-:Y:S01]  /*2540*/  IMAD.MOV.U32 R10, RZ, RZ, R4 ;  /* 0x000000ffff0a7224 */ /* 0x000fe200078e0004 */
[----:B------:R-:W-:Y:S06]  /*2550*/  @P0 BRA `(.L_x_28) ;  /* 0x00000084006c0947 */ /* 0x000fec0003800000 */
[----:B------:R-:W0:Y:S01]  /*2560*/  LDC.64 R4, c[0x0][0x5c8] ;  /* 0x00017200ff047b82 */ /* 0x000e220000000a00 */
[----:B-----5:R-:W-:Y:S01]  /*2570*/  FSETP.NEU.AND P0, PT, R155, RZ, PT ;  /* 0x000000ff9b00720b */ /* 0x020fe20003f0d000 */
[----:B------:R-:W-:Y:S01]  /*2580*/  BSSY B0, `(.L_x_28) ;  /* 0x0000858000007945 */ /* 0x000fe20003800000 */
[----:B------:R-:W-:-:S04]  /*2590*/  ISETP.GT.AND P3, PT, R3, RZ, PT ;  /* 0x000000ff0300720c */ /* 0x000fc80003f64270 */
[----:B------:R-:W-:Y:S01]  /*25a0*/  ISETP.GT.AND P1, PT, R0, RZ, P3 ;  /* 0x000000ff0000720c */ /* 0x000fe20001f24270 */
[-C--:B0-----:R-:W-:Y:S02]  /*25b0*/  IMAD R12, R9, R4.reuse, RZ ;  /* 0x00000004090c7224 */ /* 0x081fe400078e02ff */
[----:B------:R-:W-:-:S04]  /*25c0*/  IMAD.WIDE.U32 R166, R153, R4, R10 ;  /* 0x0000000499a67225 */ /* 0x000fc800078e000a */
[----:B------:R-:W-:-:S04]  /*25d0*/  IMAD R11, R153, R5, R12 ;  /* 0x00000005990b7224 */ /* 0x000fc800078e020c */
[----:B------:R-:W-:Y:S01]  /*25e0*/  IMAD.IADD R169, R167, 0x1, R11 ;  /* 0x00000001a7a97824 */ /* 0x000fe200078e020b */
[----:B------:R-:W-:Y:S06]  /*25f0*/  @!P0 BRA `(.L_x_29) ;  /* 0x00000060000c8947 */ /* 0x000fec0003800000 */
[----:B------:R-:W0:Y:S01]  /*2600*/  LDC.64 R12, c[0x0][0x5b8] ;  /* 0x00016e00ff0c7b82 */ /* 0x000e220000000a00 */
[----:B------:R-:W-:-:S07]  /*2610*/  ULDC.64 UR4, c[0x0][0x5c0] ;  /* 0x0001700000047ab9 */ /* 0x000fce0000000a00 */
[----:B------:R-:W1:Y:S08]  /*2620*/  LDC.64 R14, c[0x0][0x5b0] ;  /* 0x00016c00ff0e7b82 */ /* 0x000e700000000a00 */
[----:B------:R-:W2:Y:S01]  /*2630*/  LDC.64 R10, c[0x0][0x5a8] ;  /* 0x00016a00ff0a7b82 */ /* 0x000ea20000000a00 */
[----:B0-----:R-:W-:-:S04]  /*2640*/  IMAD R20, R21, R12, RZ ;  /* 0x0000000c15147224 */ /* 0x001fc800078e02ff */
[C---:B------:R-:W-:Y:S02]  /*2650*/  IMAD R13, R23.reuse, R13, R20 ;  /* 0x0000000d170d7224 */ /* 0x040fe400078e0214 */
[----:B------:R-:W-:-:S04]  /*2660*/  IMAD.WIDE.U32 R20, R23, R12, R6 ;  /* 0x0000000c17147225 */ /* 0x000fc800078e0006 */
[----:B-1----:R-:W-:Y:S01]  /*2670*/  IMAD R156, R9, R14, RZ ;  /* 0x0000000e099c7224 */ /* 0x002fe200078e02ff */
[----:B------:R-:W-:-:S03]  /*2680*/  IADD3 R157, R21, R13, RZ ;  /* 0x0000000d159d7210 */ /* 0x000fc60007ffe0ff */
[----:B------:R-:W-:Y:S02]  /*2690*/  IMAD R167, R153, R15, R156 ;  /* 0x0000000f99a77224 */ /* 0x000fe400078e029c */
[----:B------:R-:W-:-:S04]  /*26a0*/  IMAD.MOV.U32 R156, RZ, RZ, R20 ;  /* 0x000000ffff9c7224 */ /* 0x000fc800078e0014 */
[----:B------:R-:W-:-:S04]  /*26b0*/  IMAD.WIDE.U32 R158, R153, R14, R156 ;  /* 0x0000000e999e7225 */ /* 0x000fc800078e009c */
[----:B------:R-:W-:Y:S01]  /*26c0*/  IMAD.IADD R159, R159, 0x1, R167 ;  /* 0x000000019f9f7824 */ /* 0x000fe200078e02a7 */
[----:B--2---:R-:W-:-:S04]  /*26d0*/  LEA R160, P0, R158, R10, 0x1 ;  /* 0x0000000a9ea07211 */ /* 0x004fc800078008ff */
[----:B------:R-:W-:-:S05]  /*26e0*/  LEA.HI.X R161, R158, R11, R159, 0x1, P0 ;  /* 0x0000000b9ea17211 */ /* 0x000fca00000f0c9f */
[----:B------:R-:W2:Y:S01]  /*26f0*/  @P1 LDG.E.LTC128B.U16 R165, desc[UR36][R160.64] ;  /* 0x00000024a0a51981 */ /* 0x000ea2000c1e1520 */
[----:B------:R-:W-:Y:S01]  /*2700*/  IMAD.WIDE.U32 R162, R153, R14, R6 ;  /* 0x0000000e99a27225 */ /* 0x000fe200078e0006 */
[----:B------:R-:W-:Y:S01]  /*2710*/  ISETP.GT.AND P2, PT, R0, 0x1, P3 ;  /* 0x000000010000780c */ /* 0x000fe20001f44270 */
[----:B------:R-:W-:Y:S02]  /*2720*/  BSSY B1, `(.L_x_30) ;  /* 0x0000012000017945 */ /* 0x000fe40003800000 */
[----:B------:R-:W-:Y:S02]  /*2730*/  IMAD.IADD R163, R167, 0x1, R163 ;  /* 0x00000001a7a37824 */ /* 0x000fe400078e02a3 */
[----:B------:R-:W-:-:S04]  /*2740*/  IMAD.WIDE.U32 R162, R23, R12, R162 ;  /* 0x0000000c17a27225 */ /* 0x000fc800078e00a2 */
[----:B--2---:R-:W-:-:S05]  /*2750*/  HADD2.F32 R158, -RZ, R165.H0_H0 ;  /* 0x200000a5ff9e7230 */ /* 0x004fca0000004100 */
[----:B------:R-:W-:Y:S01]  /*2760*/  FMUL R159, R158, R155 ;  /* 0x0000009b9e9f7220 */ /* 0x000fe20000400000 */
[----:B------:R-:W-:-:S03]  /*2770*/  LEA R158, P0, R166, UR4, 0x1 ;  /* 0x00000004a69e7c11 */ /* 0x000fc6000f8008ff */
[----:B------:R-:W-:Y:S01]  /*2780*/  FFMA R159, R88, R154, R159 ;  /* 0x0000009a589f7223 */ /* 0x000fe2000000009f */
[----:B------:R-:W-:-:S04]  /*2790*/  IMAD.IADD R88, R13, 0x1, R163 ;  /* 0x000000010d587824 */ /* 0x000fc800078e02a3 */
[----:B------:R-:W-:Y:S02]  /*27a0*/  F2FP.F16.F32.PACK_AB R161, RZ, R159 ;  /* 0x0000009fffa1723e */ /* 0x000fe400000000ff */
[----:B------:R-:W-:Y:S02]  /*27b0*/  LEA.HI.X R159, R166, UR5, R169, 0x1, P0 ;  /* 0x00000005a69f7c11 */ /* 0x000fe400080f0ca9 */
[----:B------:R-:W-:Y:S02]  /*27c0*/  PRMT R163, R161, 0x7610, R163 ;  /* 0x00007610a1a37816 */ /* 0x000fe400000000a3 */
[----:B------:R-:W-:-:S03]  /*27d0*/  LEA R160, P0, R162, R10, 0x1 ;  /* 0x0000000aa2a07211 */ /* 0x000fc600078008ff */
[----:B------:R0:W-:Y:S01]  /*27e0*/  @P1 STG.E.U16 desc[UR36][R158.64], R163 ;  /* 0x000000a39e001986 */ /* 0x0001e2000c101524 */
[----:B------:R-:W-:Y:S01]  /*27f0*/  LEA.HI.X R161, R162, R11, R88, 0x1, P0 ;  /* 0x0000000ba2a17211 */ /* 0x000fe200000f0c58 */
[C---:B------:R-:W-:Y:S01]  /*2800*/  IMAD.SHL.U32 R162, R14.reuse, 0x8, RZ ;  /* 0x000000080ea27824 */ /* 0x040fe200078e00ff */
[----:B0-----:R-:W-:Y:S01]  /*2810*/  SHF.L.U64.HI R163, R14, 0x3, R15 ;  /* 0x000000030ea37819 */ /* 0x001fe2000001020f */
[----:B------:R-:W-:Y:S06]  /*2820*/  @!P2 BRA `(.L_x_31) ;  /* 0x000000000004a947 */ /* 0x000fec0003800000 */
[----:B------:R0:W5:Y:S02]  /*2830*/  LDG.E.LTC128B.U16 R165, desc[UR36][R160.64+0x2] ;  /* 0x00000224a0a57981 */ /* 0x000164000c1e1520 */
.L_x_31:
[----:B------:R-:W-:Y:S05]  /*2840*/  BSYNC B1 ;  /* 0x0000000000017941 */ /* 0x000fea0003800000 */
.L_x_30:
[----:B-----5:R-:W-:Y:S01]  /*2850*/  HADD2.F32 R88, -RZ, R165.H0_H0 ;  /* 0x200000a5ff587230 */ /* 0x020fe20000004100 */
[----:B------:R-:W-:Y:S01]  /*2860*/  ISETP.GT.AND P0, PT, R3, 0x8, PT ;  /* 0x000000080300780c */ /* 0x000fe20003f04270 */
[----:B------:R-:W-:Y:S01]  /*2870*/  IMAD.WIDE.U32 R170, R153, R14, R162 ;  /* 0x0000000e99aa7225 */ /* 0x000fe200078e00a2 */
[----:B------:R-:W-:-:S03]  /*2880*/  PRMT R172, R165, 0x7610, R172 ;  /* 0x00007610a5ac7816 */ /* 0x000fc600000000ac */
[----:B------:R-:W-:Y:S01]  /*2890*/  FMUL R88, R88, R155 ;  /* 0x0000009b58587220 */ /* 0x000fe20000400000 */
[----:B------:R-:W-:Y:S01]  /*28a0*/  IMAD.IADD R169, R167, 0x1, R171 ;  /* 0x00000001a7a97824 */ /* 0x000fe200078e02ab */
[----:B------:R-:W-:Y:S02]  /*28b0*/  IADD3 R166, P4, R20, R170, RZ ;  /* 0x000000aa14a67210 */ /* 0x000fe40007f9e0ff */
[----:B------:R-:W-:Y:S01]  /*28c0*/  FFMA R89, R89, R154, R88 ;  /* 0x0000009a59597223 */ /* 0x000fe20000000058 */
[----:B------:R-:W-:Y:S02]  /*28d0*/  ISETP.GT.AND P1, PT, R0, RZ, P0 ;  /* 0x000000ff0000720c */ /* 0x000fe40000724270 */
[----:B------:R-:W-:Y:S02]  /*28e0*/  IADD3.X R167, R169, R157, RZ, P4, !PT ;  /* 0x0000009da9a77210 */ /* 0x000fe400027fe4ff */
[----:B------:R-:W-:Y:S02]  /*28f0*/  F2FP.F16.F32.PACK_AB R168, RZ, R89 ;  /* 0x00000059ffa8723e */ /* 0x000fe400000000ff */
[----:B------:R-:W-:-:S02]  /*2900*/  LEA R88, P4, R166, R10, 0x1 ;  /* 0x0000000aa6587211 */ /* 0x000fc400078808ff */
[----:B------:R-:W-:Y:S02]  /*2910*/  PRMT R171, R168, 0x7610, R171 ;  /* 0x00007610a8ab7816 */ /* 0x000fe400000000ab */
[----:B------:R-:W-:-:S03]  /*2920*/  LEA.HI.X R89, R166, R11, R167, 0x1, P4 ;  /* 0x0000000ba6597211 */ /* 0x000fc600020f0ca7 */
[----:B------:R1:W-:Y:S04]  /*2930*/  @P2 STG.E.U16 desc[UR36][R158.64+0x2], R171 ;  /* 0x000002ab9e002986 */ /* 0x0003e8000c101524 */
[----:B------:R2:W3:Y:S01]  /*2940*/  @P1 LDG.E.LTC128B.U16 R172, desc[UR36][R88.64] ;  /* 0x0000002458ac1981 */ /* 0x0004e2000c1e1520 */
[----:B------:R-:W-:Y:S01]  /*2950*/  IMAD.SHL.U32 R165, R4, 0x10, RZ ;  /* 0x0000001004a57824 */ /* 0x000fe200078e00ff */
[----:B------:R-:W-:Y:S01]  /*2960*/  IADD3 R170, P2, R6, R170, RZ ;  /* 0x000000aa06aa7210 */ /* 0x000fe20007f5e0ff */
[----:B------:R-:W-:Y:S03]  /*2970*/  BSSY B1, `(.L_x_32) ;  /* 0x0000011000017945 */ /* 0x000fe60003800000 */
[----:B------:R-:W-:Y:S01]  /*2980*/  IADD3 R168, P4, R165, R158, RZ ;  /* 0x0000009ea5a87210 */ /* 0x000fe20007f9e0ff */
[----:B-1----:R-:W-:Y:S01]  /*2990*/  IMAD.X R171, R7, 0x1, R169, P2 ;  /* 0x0000000107ab7824 */ /* 0x002fe200010e06a9 */
[----:B------:R-:W-:Y:S01]  /*29a0*/  ISETP.GT.AND P2, PT, R0, 0x1, P0 ;  /* 0x000000010000780c */ /* 0x000fe20000744270 */
[----:B------:R-:W-:-:S03]  /*29b0*/  IMAD.WIDE.U32 R170, R23, R12, R170 ;  /* 0x0000000c17aa7225 */ /* 0x000fc600078e00aa */
[----:B--2---:R-:W-:Y:S01]  /*29c0*/  LEA R88, P5, R170, R10, 0x1 ;  /* 0x0000000aaa587211 */ /* 0x004fe200078a08ff */
[----:B---3--:R-:W-:-:S05]  /*29d0*/  HADD2.F32 R166, -RZ, R172.H0_H0 ;  /* 0x200000acffa67230 */ /* 0x008fca0000004100 */
[----:B------:R-:W-:Y:S01]  /*29e0*/  FMUL R167, R166, R155 ;  /* 0x0000009ba6a77220 */ /* 0x000fe20000400000 */
[----:B------:R-:W-:-:S03]  /*29f0*/  IMAD.IADD R166, R13, 0x1, R171 ;  /* 0x000000010da67824 */ /* 0x000fc600078e02ab */
[----:B------:R-:W-:Y:S01]  /*2a00*/  FFMA R90, R90, R154, R167 ;  /* 0x0000009a5a5a7223 */ /* 0x000fe200000000a7 */
[----:B------:R-:W-:Y:S02]  /*2a10*/  SHF.L.U64.HI R167, R4, 0x4, R5 ;  /* 0x0000000404a77819 */ /* 0x000fe40000010205 */
[----:B------:R-:W-:Y:S02]  /*2a20*/  LEA.HI.X R89, R170, R11, R166, 0x1, P5 ;  /* 0x0000000baa597211 */ /* 0x000fe400028f0ca6 */
[----:B------:R-:W-:Y:S01]  /*2a30*/  F2FP.F16.F32.PACK_AB R90, RZ, R90 ;  /* 0x0000005aff5a723e */ /* 0x000fe200000000ff */
[----:B------:R-:W-:-:S05]  /*2a40*/  IMAD.X R169, R167, 0x1, R159, P4 ;  /* 0x00000001a7a97824 */ /* 0x000fca00020e069f */
[----:B------:R1:W-:Y:S01]  /*2a50*/  @P1 STG.E.U16 desc[UR36][R168.64], R90 ;  /* 0x0000005aa8001986 */ /* 0x0003e2000c101524 */
[----:B------:R-:W-:Y:S05]  /*2a60*/  @!P2 BRA `(.L_x_33) ;  /* 0x000000000004a947 */ /* 0x000fea0003800000 */
[----:B------:R2:W5:Y:S02]  /*2a70*/  LDG.E.LTC128B.U16 R172, desc[UR36][R88.64+0x2] ;  /* 0x0000022458ac7981 */ /* 0x000564000c1e1520 */
.L_x_33:
[----:B------:R-:W-:Y:S05]  /*2a80*/  BSYNC B1 ;  /* 0x0000000000017941 */ /* 0x000fea0003800000 */
.L_x_32:
[----:B-1---5:R-:W-:Y:S01]  /*2a90*/  HADD2.F32 R90, -RZ, R172.H0_H0 ;  /* 0x200000acff5a7230 */ /* 0x022fe20000004100 */
[----:B------:R-:W-:Y:S01]  /*2aa0*/  ISETP.GT.AND P1, PT, R0, 0x8, P3 ;  /* 0x000000080000780c */ /* 0x000fe20001f24270 */
[----:B------:R-:W-:Y:S03]  /*2ab0*/  BSSY B1, `(.L_x_34) ;  /* 0x000000a000017945 */ /* 0x000fe60003800000 */
[----:B------:R-:W-:-:S04]  /*2ac0*/  FMUL R90, R90, R155 ;  /* 0x0000009b5a5a7220 */ /* 0x000fc80000400000 */
[----:B------:R-:W-:Y:S01]  /*2ad0*/  FFMA R90, R91, R154, R90 ;  /* 0x0000009a5b5a7223 */ /* 0x000fe2000000005a */
[----:B------:R-:W-:-:S04]  /*2ae0*/  @P2 IMAD.MOV.U32 R91, RZ, RZ, R169 ;  /* 0x000000ffff5b2224 */ /* 0x000fc800078e00a9 */
[----:B------:R-:W-:-:S04]  /*2af0*/  F2FP.F16.F32.PACK_AB R90, RZ, R90 ;  /* 0x0000005aff5a723e */ /* 0x000fc800000000ff */
[----:B------:R-:W-:Y:S01]  /*2b00*/  PRMT R166, R90, 0x7610, R166 ;  /* 0x000076105aa67816 */ /* 0x000fe200000000a6 */
[----:B------:R-:W-:-:S05]  /*2b10*/  @P2 IMAD.MOV.U32 R90, RZ, RZ, R168 ;  /* 0x000000ffff5a2224 */ /* 0x000fca00078e00a8 */
[----:B------:R1:W-:Y:S01]  /*2b20*/  @P2 STG.E.U16 desc[UR36][R90.64+0x2], R166 ;  /* 0x000002a65a002986 */ /* 0x0003e2000c101524 */
[----:B------:R-:W-:Y:S05]  /*2b30*/  @!P1 BRA `(.L_x_35) ;  /* 0x0000000000049947 */ /* 0x000fea0003800000 */
[----:B------:R3:W5:Y:S02]  /*2b40*/  LDG.E.LTC128B.U16 R172, desc[UR36][R160.64+0x10] ;  /* 0x00001024a0ac7981 */ /* 0x000764000c1e1520 */
.L_x_35:
[----:B------:R-:W-:Y:S05]  /*2b50*/  BSYNC B1 ;  /* 0x0000000000017941 */ /* 0x000fea0003800000 */
.L_x_34:
[----:B-1---5:R-:W-:Y:S01]  /*2b60*/  HADD2.F32 R90, -RZ, R172.H0_H0 ;  /* 0x200000acff5a7230 */ /* 0x022fe20000004100 */
[----:B------:R-:W-:Y:S01]  /*2b70*/  ISETP.GT.AND P2, PT, R0, 0x9, P3 ;  /* 0x000000090000780c */ /* 0x000fe20001f44270 */
[----:B------:R-:W-:Y:S03]  /*2b80*/  BSSY B1, `(.L_x_36) ;  /* 0x000000a000017945 */ /* 0x000fe60003800000 */
[----:B------:R-:W-:Y:S01]  /*2b90*/  FMUL R91, R90, R155 ;  /* 0x0000009b5a5b7220 */ /* 0x000fe20000400000 */
[----:B------:R-:W-:-:S03]  /*2ba0*/  @P1 MOV R90, R158 ;  /* 0x0000009e005a1202 */ /* 0x000fc60000000f00 */
[----:B------:R-:W-:-:S05]  /*2bb0*/  FFMA R91, R92, R154, R91 ;  /* 0x0000009a5c5b7223 */ /* 0x000fca000000005b */
[----:B------:R-:W-:-:S04]  /*2bc0*/  F2FP.F16.F32.PACK_AB R91, RZ, R91 ;  /* 0x0000005bff5b723e */ /* 0x000fc800000000ff */
[----:B------:R-:W-:Y:S01]  /*2bd0*/  PRMT R92, R91, 0x7610, R92 ;  /* 0x000076105b5c7816 */ /* 0x000fe2000000005c */
[----:B------:R-:W-:-:S05]  /*2be0*/  @P1 IMAD.MOV.U32 R91, RZ, RZ, R159 ;  /* 0x000000ffff5b1224 */ /* 0x000fca00078e009f */
[----:B------:R1:W-:Y:S01]  /*2bf0*/  @P1 STG.E.U16 desc[UR36][R90.64+0x10], R92 ;  /* 0x0000105c5a001986 */ /* 0x0003e2000c101524 */
[----:B------:R-:W-:Y:S05]  /*2c00*/  @!P2 BRA `(.L_x_37) ;  /* 0x000000000004a947 */ /* 0x000fea0003800000 */
[----:B------:R4:W5:Y:S02]  /*2c10*/  LDG.E.LTC128B.U16 R172, desc[UR36][R160.64+0x12] ;  /* 0x00001224a0ac7981 */ /* 0x000964000c1e1520 */
.L_x_37:
[----:B------:R-:W-:Y:S05]  /*2c20*/  BSYNC B1 ;  /* 0x0000000000017941 */ /* 0x000fea0003800000 */
.L_x_36:
[----:B-1---5:R-:W-:Y:S01]  /*2c30*/  HADD2.F32 R90, -RZ, R172.H0_H0 ;  /* 0x200000acff5a7230 */ /* 0x022fe20000004100 */
[----:B------:R-:W-:Y:S01]  /*2c40*/  ISETP.GT.AND P1, PT, R0, 0x8, P0 ;  /* 0x000000080000780c */ /* 0x000fe20000724270 */
[----:B------:R-:W-:Y:S01]  /*2c50*/  @P2 IMAD.MOV.U32 R91, RZ, RZ, R159 ;  /* 0x000000ffff5b2224 */ /* 0x000fe200078e009f */
[----:B------:R-:W-:Y:S02]  /*2c60*/  BSSY B1, `(.L_x_38) ;  /* 0x0000009000017945 */ /* 0x000fe40003800000 */
[----:B------:R-:W-:-:S04]  /*2c70*/  FMUL R90, R90, R155 ;  /* 0x0000009b5a5a7220 */ /* 0x000fc80000400000 */
[----:B------:R-:W-:-:S05]  /*2c80*/  FFMA R90, R93, R154, R90 ;  /* 0x0000009a5d5a7223 */ /* 0x000fca000000005a */
[----:B------:R-:W-:-:S04]  /*2c90*/  F2FP.F16.F32.PACK_AB R90, RZ, R90 ;  /* 0x0000005aff5a723e */ /* 0x000fc800000000ff */
[----:B------:R-:W-:Y:S01]  /*2ca0*/  PRMT R92, R90, 0x7610, R92 ;  /* 0x000076105a5c7816 */ /* 0x000fe2000000005c */
[----:B------:R-:W-:-:S05]  /*2cb0*/  @P2 IMAD.MOV.U32 R90, RZ, RZ, R158 ;  /* 0x000000ffff5a2224 */ /* 0x000fca00078e009e */
[----:B------:R1:W-:Y:S01]  /*2cc0*/  @P2 STG.E.U16 desc[UR36][R90.64+0x12], R92 ;  /* 0x0000125c5a002986 */ /* 0x0003e2000c101524 */
[----:B------:R-:W-:Y:S05]  /*2cd0*/  @!P1 BRA `(.L_x_39) ;  /* 0x0000000000049947 */ /* 0x000fea0003800000 */
[----:B------:R0:W5:Y:S02]  /*2ce0*/  LDG.E.LTC128B.U16 R172, desc[UR36][R88.64+0x10] ;  /* 0x0000102458ac7981 */ /* 0x000164000c1e1520 */
.L_x_39:
[----:B------:R-:W-:Y:S05]  /*2cf0*/  BSYNC B1 ;  /* 0x0000000000017941 */ /* 0x000fea0003800000 */
.L_x_38:
[----:B-1---5:R-:W-:Y:S01]  /*2d00*/  HADD2.F32 R90, -RZ, R172.H0_H0 ;  /* 0x200000acff5a7230 */ /* 0x022fe20000004100 */
[----:B------:R-:W-:Y:S01]  /*2d10*/  ISETP.GT.AND P2, PT, R0, 0x9, P0 ;  /* 0x000000090000780c */ /* 0x000fe20000744270 */
[----:B------:R-:W-:Y:S03]  /*2d20*/  BSSY B1, `(.L_x_40) ;  /* 0x000000a000017945 */ /* 0x000fe60003800000 */
[----:B------:R-:W-:Y:S01]  /*2d30*/  FMUL R91, R90, R155 ;  /* 0x0000009b5a5b7220 */ /* 0x000fe20000400000 */
[----:B------:R-:W-:-:S03]  /*2d40*/  @P1 IMAD.MOV.U32 R90, RZ, RZ, R168 ;  /* 0x000000ffff5a1224 */ /* 0x000fc600078e00a8 */
[----:B------:R-:W-:-:S05]  /*2d50*/  FFMA R91, R94, R154, R91 ;  /* 0x0000009a5e5b7223 */ /* 0x000fca000000005b */
[----:B------:R-:W-:-:S04]  /*2d60*/  F2FP.F16.F32.PACK_AB R91, RZ, R91 ;  /* 0x0000005bff5b723e */ /* 0x000fc800000000ff */
[----:B------:R-:W-:Y:S01]  /*2d70*/  PRMT R92, R91, 0x7610, R92 ;  /* 0x000076105b5c7816 */ /* 0x000fe2000000005c */
[----:B------:R-:W-:-:S05]  /*2d80*/  @P1 IMAD.MOV.U32 R91, RZ, RZ, R169 ;  /* 0x000000ffff5b1224 */ /* 0x000fca00078e00a9 */
[----:B------:R1:W-:Y:S01]  /*2d90*/  @P1 STG.E.U16 desc[UR36][R90.64+0x10], R92 ;  /* 0x0000105c5a001986 */ /* 0x0003e2000c101524 */
[----:B------:R-:W-:Y:S05]  /*2da0*/  @!P2 BRA `(.L_x_41) ;  /* 0x000000000004a947 */ /* 0x000fea0003800000 */
[----:B------:R0:W5:Y:S02]  /*2db0*/  LDG.E.LTC128B.U16 R172, desc[UR36][R88.64+0x12] ;  /* 0x0000122458ac7981 */ /* 0x000164000c1e1520 */
.L_x_41:
[----:B------:R-:W-:Y:S05]  /*2dc0*/  BSYNC B1 ;  /* 0x0000000000017941 */ /* 0x000fea0003800000 */
.L_x_40:
[----:B-1---5:R-:W-:Y:S01]  /*2dd0*/  HADD2.F32 R90, -RZ, R172.H0_H0 ;  /* 0x200000acff5a7230 */ /* 0x022fe20000004100 */
[----:B------:R-:W-:Y:S01]  /*2de0*/  @P2 MOV R91, R169 ;  /* 0x000000a9005b2202 */ /* 0x000fe20000000f00 */
[----:B------:R-:W-:Y:S01]  /*2df0*/  BSSY B1, `(.L_x_42) ;  /* 0x000000a000017945 */ /* 0x000fe20003800000 */
[----:B------:R-:W-:Y:S02]  /*2e00*/  ISETP.GT.AND P1, PT, R0, 0x10, P3 ;  /* 0x000000100000780c */ /* 0x000fe40001f24270 */
        /* <DEDUP_REMOVED lines=8> */
.L_x_43:
[----:B------:R-:W-:Y:S05]  /*2e90*/  BSYNC B1 ;  /* 0x0000000000017941 */ /* 0x000fea0003800000 */
.L_x_42:
        /* <DEDUP_REMOVED lines=12> */
.L_x_45:
[----:B------:R-:W-:Y:S05]  /*2f60*/  BSYNC B1 ;  /* 0x0000000000017941 */ /* 0x000fea0003800000 */
.L_x_44:
        /* <DEDUP_REMOVED lines=12> */
.L_x_47:
[----:B------:R-:W-:Y:S05]  /*3030*/  BSYNC B1 ;  /* 0x0000000000017941 */ /* 0x000fea0003800000 */
.L_x_46:
        /* <DEDUP_REMOVED lines=12> */
.L_x_49:
[----:B------:R-:W-:Y:S05]  /*3100*/  BSYNC B1 ;  /* 0x0000000000017941 */ /* 0x000fea0003800000 */
.L_x_48:
[----:B-1---5:R-:W-:Y:S01]  /*3110*/  HADD2.F32 R90, -RZ, R172.H0_H0 ;  /* 0x200000acff5a7230 */ /* 0x022fe20000004100 */
[----:B------:R-:W-:Y:S01]  /*3120*/  ISETP.GT.AND P1, PT, R0, 0x18, P3 ;  /* 0x000000180000780c */ /* 0x000fe20001f24270 */
[----:B------:R-:W-:Y:S01]  /*3130*/  @P2 IMAD.MOV.U32 R91, RZ, RZ, R169 ;  /* 0x000000ffff5b2224 */ /* 0x000fe200078e00a9 */
[----:B------:R-:W-:Y:S02]  /*3140*/  BSSY B1, `(.L_x_50) ;  /* 0x0000009000017945 */ /* 0x000fe40003800000 */
[----:B------:R-:W-:-:S04]  /*3150*/  FMUL R90, R90, R155 ;  /* 0x0000009b5a5a7220 */ /* 0x000fc80000400000 */
[----:B------:R-:W-:-:S05]  /*3160*/  FFMA R90, R99, R154, R90 ;  /* 0x0000009a635a7223 */ /* 0x000fca000000005a */
[----:B------:R-:W-:-:S04]  /*3170*/  F2FP.F16.F32.PACK_AB R90, RZ, R90 ;  /* 0x0000005aff5a723e */ /* 0x000fc800000000ff */
[----:B------:R-:W-:Y:S02]  /*3180*/  PRMT R92, R90, 0x7610, R92 ;  /* 0x000076105a5c7816 */ /* 0x000fe4000000005c */
[----:B------:R-:W-:-:S05]  /*3190*/  @P2 MOV R90, R168 ;  /* 0x000000a8005a2202 */ /* 0x000fca0000000f00 */
[----:B------:R1:W-:Y:S01]  /*31a0*/  @P2 STG.E.U16 desc[UR36][R90.64+0x22], R92 ;  /* 0x0000225c5a002986 */ /* 0x0003e2000c101524 */
[----:B------:R-:W-:Y:S05]  /*31b0*/  @!P1 BRA `(.L_x_51) ;  /* 0x0000000000049947 */ /* 0x000fea0003800000 */
[----:B------:R0:W5:Y:S02]  /*31c0*/  LDG.E.LTC128B.U16 R172, desc[UR36][R160.64+0x30] ;  /* 0x00003024a0ac7981 */ /* 0x000164000c1e1520 */
.L_x_51:
[----:B------:R-:W-:Y:S05]  /*31d0*/  BSYNC B1 ;  /* 0x0000000000017941 */ /* 0x000fea0003800000 */
.L_x_50:
        /* <DEDUP_REMOVED lines=12> */
.L_x_53:
[----:B------:R-:W-:Y:S05]  /*32a0*/  BSYNC B1 ;  /* 0x0000000000017941 */ /* 0x000fea0003800000 */
.L_x_52:
        /* <DEDUP_REMOVED lines=12> */
.L_x_55:
[----:B------:R-:W-:Y:S05]  /*3370*/  BSYNC B1 ;  /* 0x0000000000017941 */ /* 0x000fea0003800000 */
.L_x_54:
[----:B-1---5:R-:W-:Y:S01]  /*3380*/  HADD2.F32 R90, -RZ, R172.H0_H0 ;  /* 0x200000acff5a7230 */ /* 0x022fe20000004100 */
[----:B------:R-:W-:Y:S01]  /*3390*/  ISETP.GT.AND P2, PT, R0, 0x19, P0 ;  /* 0x000000190000780c */ /* 0x000fe20000744270 */
[----:B------:R-:W-:Y:S03]  /*33a0*/  BSSY B1, `(.L_x_56) ;  /* 0x000000a000017945 */ /* 0x000fe60003800000 */
[----:B------:R-:W-:Y:S01]  /*33b0*/  FMUL R91, R90, R155 ;  /* 0x0000009b5a5b7220 */ /* 0x000fe20000400000 */
[----:B------:R-:W-:-:S03]  /*33c0*/  @P1 IMAD.MOV.U32 R90, RZ, RZ, R168 ;  /* 0x000000ffff5a1224 */ /* 0x000fc600078e00a8 */
[----:B------:R-:W-:-:S05]  /*33d0*/  FFMA R91, R102, R154, R91 ;  /* 0x0000009a665b7223 */ /* 0x000fca000000005b */
[----:B------:R-:W-:-:S04]  /*33e0*/  F2FP.F16.F32.PACK_AB R91, RZ, R91 ;  /* 0x0000005bff5b723e */ /* 0x000fc800000000ff */
[----:B------:R-:W-:Y:S02]  /*33f0*/  PRMT R92, R91, 0x7610, R92 ;  /* 0x000076105b5c7816 */ /* 0x000fe4000000005c */
[----:B------:R-:W-:-:S05]  /*3400*/  @P1 MOV R91, R169 ;  /* 0x000000a9005b1202 */ /* 0x000fca0000000f00 */
[----:B------:R1:W-:Y:S01]  /*3410*/  @P1 STG.E.U16 desc[UR36][R90.64+0x30], R92 ;  /* 0x0000305c5a001986 */ /* 0x0003e2000c101524 */
[----:B------:R-:W-:Y:S05]  /*3420*/  @!P2 BRA `(.L_x_57) ;  /* 0x000000000004a947 */ /* 0x000fea0003800000 */
[----:B------:R0:W5:Y:S02]  /*3430*/  LDG.E.LTC128B.U16 R172, desc[UR36][R88.64+0x32] ;  /* 0x0000322458ac7981 */ /* 0x000164000c1e1520 */
.L_x_57:
[----:B------:R-:W-:Y:S05]  /*3440*/  BSYNC B1 ;  /* 0x0000000000017941 */ /* 0x000fea0003800000 */
.L_x_56:
        /* <DEDUP_REMOVED lines=12> */
.L_x_59:
[----:B------:R-:W-:Y:S05]  /*3510*/  BSYNC B1 ;  /* 0x0000000000017941 */ /* 0x000fea0003800000 */
.L_x_58:
        /* <DEDUP_REMOVED lines=12> */
.L_x_61:
[----:B------:R-:W-:Y:S05]  /*35e0*/  BSYNC B1 ;  /* 0x0000000000017941 */ /* 0x000fea0003800000 */
.L_x_60:
        /* <DEDUP_REMOVED lines=12> */
.L_x_63:
[----:B------:R-:W-:Y:S05]  /*36b0*/  BSYNC B1 ;  /* 0x0000000000017941 */ /* 0x000fea0003800000 */
.L_x_62:
        /* <DEDUP_REMOVED lines=12> */
.L_x_65:
[----:B------:R-:W-:Y:S05]  /*3780*/  BSYNC B1 ;  /* 0x0000000000017941 */ /* 0x000fea0003800000 */
.L_x_64:
        /* <DEDUP_REMOVED lines=12> */
.L_x_67:
[----:B------:R-:W-:Y:S05]  /*3850*/  BSYNC B1 ;  /* 0x0000000000017941 */ /* 0x000fea0003800000 */
.L_x_66:
        /* <DEDUP_REMOVED lines=12> */
.L_x_69:
[----:B------:R-:W-:Y:S05]  /*3920*/  BSYNC B1 ;  /* 0x0000000000017941 */ /* 0x000fea0003800000 */
.L_x_68:
        /* <DEDUP_REMOVED lines=12> */
.L_x_71:
[----:B------:R-:W-:Y:S05]  /*39f0*/  BSYNC B1 ;  /* 0x0000000000017941 */ /* 0x000fea0003800000 */
.L_x_70:
        /* <DEDUP_REMOVED lines=12> */
.L_x_73:
[----:B------:R-:W-:Y:S05]  /*3ac0*/  BSYNC B1 ;  /* 0x0000000000017941 */ /* 0x000fea0003800000 */
.L_x_72:
        /* <DEDUP_REMOVED lines=12> */
.L_x_75:
[----:B------:R-:W-:Y:S05]  /*3b90*/  BSYNC B1 ;  /* 0x0000000000017941 */ /* 0x000fea0003800000 */
.L_x_74:
        /* <DEDUP_REMOVED lines=12> */
.L_x_77:
[----:B------:R-:W-:Y:S05]  /*3c60*/  BSYNC B1 ;  /* 0x0000000000017941 */ /* 0x000fea0003800000 */
.L_x_76:
        /* <DEDUP_REMOVED lines=12> */
.L_x_79:
[----:B------:R-:W-:Y:S05]  /*3d30*/  BSYNC B1 ;  /* 0x0000000000017941 */ /* 0x000fea0003800000 */
.L_x_78:
        /* <DEDUP_REMOVED lines=12> */
.L_x_81:
[----:B------:R-:W-:Y:S05]  /*3e00*/  BSYNC B1 ;  /* 0x0000000000017941 */ /* 0x000fea0003800000 */
.L_x_80:
        /* <DEDUP_REMOVED lines=12> */
.L_x_83:
[----:B------:R-:W-:Y:S05]  /*3ed0*/  BSYNC B1 ;  /* 0x0000000000017941 */ /* 0x000fea0003800000 */
.L_x_82:
        /* <DEDUP_REMOVED lines=12> */
.L_x_85:
[----:B------:R-:W-:Y:S05]  /*3fa0*/  BSYNC B1 ;  /* 0x0000000000017941 */ /* 0x000fea0003800000 */
.L_x_84:
        /* <DEDUP_REMOVED lines=12> */
.L_x_87:
[----:B------:R-:W-:Y:S05]  /*4070*/  BSYNC B1 ;  /* 0x0000000000017941 */ /* 0x000fea0003800000 */
.L_x_86:
        /* <DEDUP_REMOVED lines=12> */
.L_x_89:
[----:B------:R-:W-:Y:S05]  /*4140*/  BSYNC B1 ;  /* 0x0000000000017941 */ /* 0x000fea0003800000 */
.L_x_88:
        /* <DEDUP_REMOVED lines=12> */
.L_x_91:
[----:B------:R-:W-:Y:S05]  /*4210*/  BSYNC B1 ;  /* 0x0000000000017941 */ /* 0x000fea0003800000 */
.L_x_90:
        /* <DEDUP_REMOVED lines=12> */
.L_x_93:
[----:B------:R-:W-:Y:S05]  /*42e0*/  BSYNC B1 ;  /* 0x0000000000017941 */ /* 0x000fea0003800000 */
.L_x_92:
        /* <DEDUP_REMOVED lines=12> */
.L_x_95:
[----:B------:R-:W-:Y:S05]  /*43b0*/  BSYNC B1 ;  /* 0x0000000000017941 */ /* 0x000fea0003800000 */
.L_x_94:
        /* <DEDUP_REMOVED lines=12> */
.L_x_97:
[----:B------:R-:W-:Y:S05]  /*4480*/  BSYNC B1 ;  /* 0x0000000000017941 */ /* 0x000fea0003800000 */
.L_x_96:
        /* <DEDUP_REMOVED lines=12> */
.L_x_99:
[----:B------:R-:W-:Y:S05]  /*4550*/  BSYNC B1 ;  /* 0x0000000000017941 */ /* 0x000fea0003800000 */
.L_x_98:
        /* <DEDUP_REMOVED lines=12> */
.L_x_101:
[----:B------:R-:W-:Y:S05]  /*4620*/  BSYNC B1 ;  /* 0x0000000000017941 */ /* 0x000fea0003800000 */
.L_x_100:
        /* <DEDUP_REMOVED lines=12> */
.L_x_103:
[----:B------:R-:W-:Y:S05]  /*46f0*/  BSYNC B1 ;  /* 0x0000000000017941 */ /* 0x000fea0003800000 */
.L_x_102:
        /* <DEDUP_REMOVED lines=12> */
.L_x_105:
[----:B------:R-:W-:Y:S05]  /*47c0*/  BSYNC B1 ;  /* 0x0000000000017941 */ /* 0x000fea0003800000 */
.L_x_104:
        /* <DEDUP_REMOVED lines=12> */
.L_x_107:
[----:B------:R-:W-:Y:S05]  /*4890*/  BSYNC B1 ;  /* 0x0000000000017941 */ /* 0x000fea0003800000 */
.L_x_106:
        /* <DEDUP_REMOVED lines=12> */
.L_x_109:
[----:B------:R-:W-:Y:S05]  /*4960*/  BSYNC B1 ;  /* 0x0000000000017941 */ /* 0x000fea0003800000 */
.L_x_108:
        /* <DEDUP_REMOVED lines=12> */
.L_x_111:
[----:B------:R-:W-:Y:S05]  /*4a30*/  BSYNC B1 ;  /* 0x0000000000017941 */ /* 0x000fea0003800000 */
.L_x_110:
        /* <DEDUP_REMOVED lines=12> */
.L_x_113:
[----:B------:R-:W-:Y:S05]  /*4b00*/  BSYNC B1 ;  /* 0x0000000000017941 */ /* 0x000fea0003800000 */
.L_x_112:
        /* <DEDUP_REMOVED lines=12> */
.L_x_115:
[----:B------:R-:W-:Y:S05]  /*4bd0*/  BSYNC B1 ;  /* 0x0000000000017941 */ /* 0x000fea0003800000 */
.L_x_114:
        /* <DEDUP_REMOVED lines=12> */
.L_x_117:
[----:B------:R-:W-:Y:S05]  /*4ca0*/  BSYNC B1 ;  /* 0x0000000000017941 */ /* 0x000fea0003800000 */
.L_x_116:
        /* <DEDUP_REMOVED lines=12> */
.L_x_119:
[----:B------:R-:W-:Y:S05]  /*4d70*/  BSYNC B1 ;  /* 0x0000000000017941 */ /* 0x000fea0003800000 */
.L_x_118:
        /* <DEDUP_REMOVED lines=12> */
.L_x_121:
[----:B------:R-:W-:Y:S05]  /*4e40*/  BSYNC B1 ;  /* 0x0000000000017941 */ /* 0x000fea0003800000 */
.L_x_120:
        /* <DEDUP_REMOVED lines=12> */
.L_x_123:
[----:B------:R-:W-:Y:S05]  /*4f10*/  BSYNC B1 ;  /* 0x0000000000017941 */ /* 0x000fea0003800000 */
.L_x_122:
        /* <DEDUP_REMOVED lines=12> */
.L_x_125:
[----:B------:R-:W-:Y:S05]  /*4fe0*/  BSYNC B1 ;  /* 0x0000000000017941 */ /* 0x000fea0003800000 */
.L_x_124:
        /* <DEDUP_REMOVED lines=12> */
.L_x_127:
[----:B------:R-:W-:Y:S05]  /*50b0*/  BSYNC B1 ;  /* 0x0000000000017941 */ /* 0x000fea0003800000 */
.L_x_126:
        /* <DEDUP_REMOVED lines=12> */
.L_x_129:
[----:B------:R-:W-:Y:S05]  /*5180*/  BSYNC B1 ;  /* 0x0000000000017941 */ /* 0x000fea0003800000 */
.L_x_128:
        /* <DEDUP_REMOVED lines=12> */
.L_x_131:
[----:B------:R-:W-:Y:S05]  /*5250*/  BSYNC B1 ;  /* 0x0000000000017941 */ /* 0x000fea0003800000 */
.L_x_130:
        /* <DEDUP_REMOVED lines=12> */
.L_x_133:
[----:B------:R-:W-:Y:S05]  /*5320*/  BSYNC B1 ;  /* 0x0000000000017941 */ /* 0x000fea0003800000 */
.L_x_132:
        /* <DEDUP_REMOVED lines=12> */
.L_x_135:
[----:B------:R-:W-:Y:S05]  /*53f0*/  BSYNC B1 ;  /* 0x0000000000017941 */ /* 0x000fea0003800000 */
.L_x_134:
        /* <DEDUP_REMOVED lines=12> */
.L_x_137:
[----:B------:R-:W-:Y:S05]  /*54c0*/  BSYNC B1 ;  /* 0x0000000000017941 */ /* 0x000fea0003800000 */
.L_x_136:
        /* <DEDUP_REMOVED lines=12> */
.L_x_139:
[----:B------:R-:W-:Y:S05]  /*5590*/  BSYNC B1 ;  /* 0x0000000000017941 */ /* 0x000fea0003800000 */
.L_x_138:
        /* <DEDUP_REMOVED lines=12> */
.L_x_141:
[----:B------:R-:W-:Y:S05]  /*5660*/  BSYNC B1 ;  /* 0x0000000000017941 */ /* 0x000fea0003800000 */
.L_x_140:
        /* <DEDUP_REMOVED lines=12> */
.L_x_143:
[----:B------:R-:W-:Y:S05]  /*5730*/  BSYNC B1 ;  /* 0x0000000000017941 */ /* 0x000fea0003800000 */
.L_x_142:
        /* <DEDUP_REMOVED lines=12> */
.L_x_145:
[----:B------:R-:W-:Y:S05]  /*5800*/  BSYNC B1 ;  /* 0x0000000000017941 */ /* 0x000fea0003800000 */
.L_x_144:
        /* <DEDUP_REMOVED lines=12> */
.L_x_147:
[----:B------:R-:W-:Y:S05]  /*58d0*/  BSYNC B1 ;  /* 0x0000000000017941 */ /* 0x000fea0003800000 */
.L_x_146:
        /* <DEDUP_REMOVED lines=12> */
.L_x_149:
[----:B------:R-:W-:Y:S05]  /*59a0*/  BSYNC B1 ;  /* 0x0000000000017941 */ /* 0x000fea0003800000 */
.L_x_148:
        /* <DEDUP_REMOVED lines=12> */
.L_x_151:
[----:B------:R-:W-:Y:S05]  /*5a70*/  BSYNC B1 ;  /* 0x0000000000017941 */ /* 0x000fea0003800000 */
.L_x_150:
[----:B-----5:R-:W-:Y:S01]  /*5a80*/  HADD2.F32 R8, -RZ, R172.H0_H0 ;  /* 0x200000acff087230 */ /* 0x020fe20000004100 */
[----:B------:R-:W-:Y:S01]  /*5a90*/  ISETP.GT.AND P1, PT, R0, 0x79, P0 ;  /* 0x000000790000780c */ /* 0x000fe20000724270 */
[----:B------:R-:W-:Y:S01]  /*5aa0*/  BSSY B1, `(.L_x_152) ;  /* 0x000000c000017945 */ /* 0x000fe20003800000 */
[----:B------:R-:W-:Y:S02]  /*5ab0*/  IADD3 R153, P0, R153, 0x80, RZ ;  /* 0x0000008099997810 */ /* 0x000fe40007f1e0ff */
[----:B-1----:R-:W-:Y:S01]  /*5ac0*/  FMUL R91, R8, R155 ;  /* 0x0000009b085b7220 */ /* 0x002fe20000400000 */
[----:B------:R-:W-:-:S03]  /*5ad0*/  @P2 IMAD.MOV.U32 R8, RZ, RZ, R168 ;  /* 0x000000ffff082224 */ /* 0x000fc600078e00a8 */
[----:B------:R-:W-:-:S05]  /*5ae0*/  FFMA R91, R150, R154, R91 ;  /* 0x0000009a965b7223 */ /* 0x000fca000000005b */
[----:B------:R-:W-:-:S04]  /*5af0*/  F2FP.F16.F32.PACK_AB R91, RZ, R91 ;  /* 0x0000005bff5b723e */ /* 0x000fc800000000ff */
[----:B------:R-:W-:Y:S01]  /*5b00*/  PRMT R90, R91, 0x7610, R90 ;  /* 0x000076105b5a7816 */ /* 0x000fe2000000005a */
[----:B------:R-:W-:Y:S02]  /*5b10*/  IMAD.X R91, RZ, RZ, R9, P0 ;  /* 0x000000ffff5b7224 */ /* 0x000fe400000e0609 */
[----:B------:R-:W-:-:S05]  /*5b20*/  @P2 IMAD.MOV.U32 R9, RZ, RZ, R169 ;  /* 0x000000ffff092224 */ /* 0x000fca00078e00a9 */
[----:B------:R1:W-:Y:S01]  /*5b30*/  @P2 STG.E.U16 desc[UR36][R8.64+0xf0], R90 ;  /* 0x0000f05a08002986 */ /* 0x0003e2000c101524 */
[----:B------:R-:W-:Y:S05]  /*5b40*/  @!P1 BRA `(.L_x_153) ;  /* 0x0000000000049947 */ /* 0x000fea0003800000 */
[----:B------:R0:W5:Y:S02]  /*5b50*/  LDG.E.LTC128B.U16 R172, desc[UR36][R88.64+0xf2] ;  /* 0x0000f22458ac7981 */ /* 0x000164000c1e1520 */
.L_x_153:
[----:B------:R-:W-:Y:S05]  /*5b60*/  BSYNC B1 ;  /* 0x0000000000017941 */ /* 0x000fea0003800000 */
.L_x_152:
[----:B-1---5:R-:W-:Y:S01]  /*5b70*/  HADD2.F32 R8, -RZ, R172.H0_H0 ;  /* 0x200000acff087230 */ /* 0x022fe20000004100 */
[----:B------:R-:W-:Y:S01]  /*5b80*/  ISETP.GT.AND P0, PT, R3, 0x80, PT ;  /* 0x000000800300780c */ /* 0x000fe20003f04270 */
[----:B------:R-:W-:-:S03]  /*5b90*/  IMAD R90, R91, R14, RZ ;  /* 0x0000000e5b5a7224 */ /* 0x000fc600078e02ff */
[----:B0-2---:R-:W-:Y:S01]  /*5ba0*/  FMUL R88, R8, R155 ;  /* 0x0000009b08587220 */ /* 0x005fe20000400000 */
[C---:B------:R-:W-:Y:S01]  /*5bb0*/  IMAD R97, R153.reuse, R15, R90 ;  /* 0x0000000f99617224 */ /* 0x040fe200078e025a */
[----:B------:R-:W-:Y:S01]  /*5bc0*/  ISETP.GT.AND P3, PT, R0, RZ, P0 ;  /* 0x000000ff0000720c */ /* 0x000fe20000764270 */
[----:B------:R-:W-:-:S04]  /*5bd0*/  IMAD.WIDE.U32 R8, R153, R14, R156 ;  /* 0x0000000e99087225 */ /* 0x000fc800078e009c */
[----:B------:R-:W-:Y:S01]  /*5be0*/  FFMA R151, R151, R154, R88 ;  /* 0x0000009a97977223 */ /* 0x000fe20000000058 */
[----:B------:R-:W-:Y:S02]  /*5bf0*/  IADD3 R9, R9, R97, RZ ;  /* 0x0000006109097210 */ /* 0x000fe40007ffe0ff */
[C---:B------:R-:W-:Y:S02]  /*5c00*/  LEA R88, P2, R8.reuse, R10, 0x1 ;  /* 0x0000000a08587211 */ /* 0x040fe400078408ff */
[----:B------:R-:W-:Y:S02]  /*5c10*/  F2FP.F16.F32.PACK_AB R151, RZ, R151 ;  /* 0x00000097ff97723e */ /* 0x000fe400000000ff */
[----:B------:R-:W-:-:S03]  /*5c20*/  LEA.HI.X R89, R8, R11, R9, 0x1, P2 ;  /* 0x0000000b08597211 */ /* 0x000fc600010f0c09 */
[----:B------:R0:W-:Y:S04]  /*5c30*/  @P1 STG.E.U16 desc[UR36][R168.64+0xf2], R151 ;  /* 0x0000f297a8001986 */ /* 0x0001e8000c101524 */
[----:B------:R-:W2:Y:S01]  /*5c40*/  @P3 LDG.E.LTC128B.U16 R172, desc[UR36][R88.64] ;  /* 0x0000002458ac3981 */ /* 0x000ea2000c1e1520 */
[----:B------:R-:W-:Y:S01]  /*5c50*/  IMAD.WIDE.U32 R8, R153, R14, R6 ;  /* 0x0000000e99087225 */ /* 0x000fe200078e0006 */
[----:B------:R-:W-:Y:S01]  /*5c60*/  SHF.L.U64.HI R95, R4, 0x8, R5 ;  /* 0x00000008045f7819 */ /* 0x000fe20000010205 */
[----:B------:R-:W-:Y:S01]  /*5c70*/  BSSY B1, `(.L_x_154) ;  /* 0x0000011000017945 */ /* 0x000fe20003800000 */
[----:B------:R-:W-:Y:S01]  /*5c80*/  ISETP.GT.AND P2, PT, R0, 0x1, P0 ;  /* 0x000000010000780c */ /* 0x000fe20000744270 */
[----:B------:R-:W-:Y:S02]  /*5c90*/  IMAD.IADD R9, R97, 0x1, R9 ;  /* 0x0000000161097824 */ /* 0x000fe400078e0209 */
[----:B------:R-:W-:-:S02]  /*5ca0*/  IMAD.SHL.U32 R93, R4, 0x100, RZ ;  /* 0x00000100045d7824 */ /* 0x000fc400078e00ff */
[----:B--2---:R-:W-:-:S05]  /*5cb0*/  HADD2.F32 R90, -RZ, R172.H0_H0 ;  /* 0x200000acff5a7230 */ /* 0x004fca0000004100 */
[----:B------:R-:W-:Y:S01]  /*5cc0*/  FMUL R15, R90, R155 ;  /* 0x0000009b5a0f7220 */ /* 0x000fe20000400000 */
[----:B------:R-:W-:Y:S01]  /*5cd0*/  IMAD.WIDE.U32 R90, R23, R12, R8 ;  /* 0x0000000c175a7225 */ /* 0x000fe200078e0008 */
[----:B------:R-:W-:-:S03]  /*5ce0*/  IADD3 R8, P1, R93, R158, RZ ;  /* 0x0000009e5d087210 */ /* 0x000fc60007f3e0ff */
[----:B------:R-:W-:Y:S01]  /*5cf0*/  FFMA R15, R24, R154, R15 ;  /* 0x0000009a180f7223 */ /* 0x000fe2000000000f */
[----:B------:R-:W-:Y:S01]  /*5d00*/  IMAD.IADD R5, R13, 0x1, R91 ;  /* 0x000000010d057824 */ /* 0x000fe200078e025b */
[C---:B------:R-:W-:Y:S01]  /*5d10*/  LEA R4, P4, R90.reuse, R10, 0x1 ;  /* 0x0000000a5a047211 */ /* 0x040fe200078808ff */
[----:B------:R-:W-:Y:S02]  /*5d20*/  IMAD.X R9, R95, 0x1, R159, P1 ;  /* 0x000000015f097824 */ /* 0x000fe400008e069f */
[----:B------:R-:W-:Y:S02]  /*5d30*/  F2FP.F16.F32.PACK_AB R15, RZ, R15 ;  /* 0x0000000fff0f723e */ /* 0x000fe400000000ff */
[----:B------:R-:W-:-:S03]  /*5d40*/  LEA.HI.X R5, R90, R11, R5, 0x1, P4 ;  /* 0x0000000b5a057211 */ /* 0x000fc600020f0c05 */
[----:B------:R0:W-:Y:S01]  /*5d50*/  @P3 STG.E.U16 desc[UR36][R8.64], R15 ;  /* 0x0000000f08003986 */ /* 0x0001e2000c101524 */
[----:B------:R-:W-:Y:S05]  /*5d60*/  @!P2 BRA `(.L_x_155) ;  /* 0x000000000004a947 */ /* 0x000fea0003800000 */
[----:B------:R1:W5:Y:S02]  /*5d70*/  LDG.E.LTC128B.U16 R172, desc[UR36][R4.64+0x2] ;  /* 0x0000022404ac7981 */ /* 0x000364000c1e1520 */
.L_x_155:
[----:B------:R-:W-:Y:S05]  /*5d80*/  BSYNC B1 ;  /* 0x0000000000017941 */ /* 0x000fea0003800000 */
.L_x_154:
[----:B-----5:R-:W-:Y:S01]  /*5d90*/  HADD2.F32 R24, -RZ, R172.H0_H0 ;  /* 0x200000acff187230 */ /* 0x020fe20000004100 */
[----:B------:R-:W-:Y:S01]  /*5da0*/  ISETP.GT.AND P1, PT, R3, 0x88, PT ;  /* 0x000000880300780c */ /* 0x000fe20003f24270 */
[----:B0-----:R-:W-:Y:S01]  /*5db0*/  IMAD.WIDE.U32 R14, R153, R14, R162 ;  /* 0x0000000e990e7225 */ /* 0x001fe200078e00a2 */
[----:B------:R-:W-:Y:S03]  /*5dc0*/  BSSY B1, `(.L_x_156) ;  /* 0x000000e000017945 */ /* 0x000fe60003800000 */
[----:B------:R-:W-:Y:S01]  /*5dd0*/  FMUL R24, R24, R155 ;  /* 0x0000009b18187220 */ /* 0x000fe20000400000 */
[----:B------:R-:W-:Y:S01]  /*5de0*/  ISETP.GT.AND P3, PT, R0, RZ, P1 ;  /* 0x000000ff0000720c */ /* 0x000fe20000f64270 */
[----:B------:R-:W-:Y:S01]  /*5df0*/  IMAD.IADD R97, R97, 0x1, R15 ;  /* 0x0000000161617824 */ /* 0x000fe200078e020f */
[----:B------:R-:W-:Y:S01]  /*5e00*/  IADD3 R21, P5, R20, R14, RZ ;  /* 0x0000000e14157210 */ /* 0x000fe20007fbe0ff */
[----:B------:R-:W-:Y:S01]  /*5e10*/  FFMA R24, R25, R154, R24 ;  /* 0x0000009a19187223 */ /* 0x000fe20000000018 */
[----:B------:R-:W-:-:S03]  /*5e20*/  IADD3 R20, P4, R6, R14, RZ ;  /* 0x0000000e06147210 */ /* 0x000fc60007f9e0ff */
[----:B------:R-:W-:Y:S01]  /*5e30*/  IMAD.X R156, R97, 0x1, R157, P5 ;  /* 0x00000001619c7824 */ /* 0x000fe200028e069d */
[----:B------:R-:W-:Y:S02]  /*5e40*/  F2FP.F16.F32.PACK_AB R24, RZ, R24 ;  /* 0x00000018ff18723e */ /* 0x000fe400000000ff */
[----:B------:R-:W-:-:S03]  /*5e50*/  LEA R14, P5, R21, R10, 0x1 ;  /* 0x0000000a150e7211 */ /* 0x000fc600078a08ff */
[----:B------:R0:W-:Y:S01]  /*5e60*/  @P2 STG.E.U16 desc[UR36][R8.64+0x2], R24 ;  /* 0x0000021808002986 */ /* 0x0001e2000c101524 */
[----:B------:R-:W-:Y:S01]  /*5e70*/  LEA.HI.X R15, R21, R11, R156, 0x1, P5 ;  /* 0x0000000b150f7211 */ /* 0x000fe200028f0c9c */
[----:B------:R-:W-:Y:S08]  /*5e80*/  @!P3 BRA `(.L_x_157) ;  /* 0x000000000004b947 */ /* 0x000ff00003800000 */
[----:B------:R2:W5:Y:S02]  /*5e90*/  LDG.E.LTC128B.U16 R172, desc[UR36][R14.64] ;  /* 0x000000240eac7981 */ /* 0x000564000c1e1520 */
.L_x_157:
[----:B------:R-:W-:Y:S05]  /*5ea0*/  BSYNC B1 ;  /* 0x0000000000017941 */ /* 0x000fea0003800000 */
.L_x_156:
[----:B-----5:R-:W-:Y:S01]  /*5eb0*/  HADD2.F32 R6, -RZ, R172.H0_H0 ;  /* 0x200000acff067230 */ /* 0x020fe20000004100 */
[----:B------:R-:W-:Y:S01]  /*5ec0*/  IADD3.X R21, R7, R97, RZ, P4, !PT ;  /* 0x0000006107157210 */ /* 0x000fe200027fe4ff */
[----:B------:R-:W-:Y:S01]  /*5ed0*/  BSSY B1, `(.L_x_158) ;  /* 0x000000e000017945 */ /* 0x000fe20003800000 */
[----:B------:R-:W-:Y:S02]  /*5ee0*/  ISETP.GT.AND P2, PT, R0, 0x1, P1 ;  /* 0x000000010000780c */ /* 0x000fe40000f44270 */
[----:B------:R-:W-:Y:S01]  /*5ef0*/  FMUL R3, R6, R155 ;  /* 0x0000009b06037220 */ /* 0x000fe20000400000 */
[----:B------:R-:W-:Y:S01]  /*5f00*/  IADD3 R6, P4, R8, R165, RZ ;  /* 0x000000a508067210 */ /* 0x000fe20007f9e0ff */
[----:B--2---:R-:W-:-:S04]  /*5f10*/  IMAD.WIDE.U32 R14, R23, R12, R20 ;  /* 0x0000000c170e7225 */ /* 0x004fc800078e0014 */
[----:B------:R-:W-:Y:S01]  /*5f20*/  FFMA R3, R26, R154, R3 ;  /* 0x0000009a1a037223 */ /* 0x000fe20000000003 */
[----:B------:R-:W-:Y:S01]  /*5f30*/  IMAD.X R7, R9, 0x1, R167, P4 ;  /* 0x0000000109077824 */ /* 0x000fe200020e06a7 */
[----:B------:R-:W-:Y:S01]  /*5f40*/  LEA R10, P5, R14, R10, 0x1 ;  /* 0x0000000a0e0a7211 */ /* 0x000fe200078a08ff */
[----:B------:R-:W-:Y:S02]  /*5f50*/  IMAD.IADD R13, R13, 0x1, R15 ;  /* 0x000000010d0d7824 */ /* 0x000fe400078e020f */
[----:B------:R-:W-:-:S03]  /*5f60*/  F2FP.F16.F32.PACK_AB R3, RZ, R3 ;  /* 0x00000003ff03723e */ /* 0x000fc600000000ff */
[----:B------:R-:W-:Y:S02]  /*5f70*/  LEA.HI.X R11, R14, R11, R13, 0x1, P5 ;  /* 0x0000000b0e0b7211 */ /* 0x000fe400028f0c0d */
[----:B------:R2:W-:Y:S01]  /*5f80*/  @P3 STG.E.U16 desc[UR36][R6.64], R3 ;  /* 0x0000000306003986 */ /* 0x0005e2000c101524 */
[----:B------:R-:W-:Y:S05]  /*5f90*/  @!P2 BRA `(.L_x_159) ;  /* 0x000000000004a947 */ /* 0x000fea0003800000 */
[----:B------:R0:W5:Y:S02]  /*5fa0*/  LDG.E.LTC128B.U16 R172, desc[UR36][R10.64+0x2] ;  /* 0x000002240aac7981 */ /* 0x000164000c1e1520 */
.L_x_159:
[----:B------:R-:W-:Y:S05]  /*5fb0*/  BSYNC B1 ;  /* 0x0000000000017941 */ /* 0x000fea0003800000 */
.L_x_158:
[----:B-----5:R-:W-:Y:S01]  /*5fc0*/  HADD2.F32 R12, -RZ, R172.H0_H0 ;  /* 0x200000acff0c7230 */ /* 0x020fe20000004100 */
[----:B------:R-:W-:Y:S01]  /*5fd0*/  ISETP.GT.AND P3, PT, R0, 0x8, P0 ;  /* 0x000000080000780c */ /* 0x000fe20000764270 */
[----:B------:R-:W-:Y:S03]  /*5fe0*/  BSSY B1, `(.L_x_160) ;  /* 0x0000007000017945 */ /* 0x000fe60003800000 */
[----:B------:R-:W-:-:S04]  /*5ff0*/  FMUL R12, R12, R155 ;  /* 0x0000009b0c0c7220 */ /* 0x000fc80000400000 */
[----:B------:R-:W-:-:S05]  /*6000*/  FFMA R12, R27, R154, R12 ;  /* 0x0000009a1b0c7223 */ /* 0x000fca000000000c */
[----:B------:R-:W-:-:S05]  /*6010*/  F2FP.F16.F32.PACK_AB R12, RZ, R12 ;  /* 0x0000000cff0c723e */ /* 0x000fca00000000ff */
[----:B------:R0:W-:Y:S01]  /*6020*/  @P2 STG.E.U16 desc[UR36][R6.64+0x2], R12 ;  /* 0x0000020c06002986 */ /* 0x0001e2000c101524 */
[----:B------:R-:W-:Y:S05]  /*6030*/  @!P3 BRA `(.L_x_161) ;  /* 0x000000000004b947 */ /* 0x000fea0003800000 */
[----:B------:R0:W5:Y:S02]  /*6040*/  LDG.E.LTC128B.U16 R172, desc[UR36][R4.64+0x10] ;  /* 0x0000102404ac7981 */ /* 0x000164000c1e1520 */
.L_x_161:
[----:B------:R-:W-:Y:S05]  /*6050*/  BSYNC B1 ;  /* 0x0000000000017941 */ /* 0x000fea0003800000 */
.L_x_160:
[----:B0-2--5:R-:W-:Y:S01]  /*6060*/  HADD2.F32 R6, -RZ, R172.H0_H0 ;  /* 0x200000acff067230 */ /* 0x025fe20000004100 */
[----:B------:R-:W-:Y:S01]  /*6070*/  ISETP.GT.AND P2, PT, R0, 0x9, P0 ;  /* 0x000000090000780c */ /* 0x000fe20000744270 */
[----:B------:R-:W-:Y:S01]  /*6080*/  IMAD.MOV.U32 R7, RZ, RZ, R9 ;  /* 0x000000ffff077224 */ /* 0x000fe200078e0009 */
[----:B------:R-:W-:Y:S02]  /*6090*/  BSSY B1, `(.L_x_162) ;  /* 0x0000008000017945 */ /* 0x000fe40003800000 */
[----:B------:R-:W-:Y:S01]  /*60a0*/  FMUL R3, R6, R155 ;  /* 0x0000009b06037220 */ /* 0x000fe20000400000 */
[----:B------:R-:W-:-:S03]  /*60b0*/  IMAD.MOV.U32 R6, RZ, RZ, R8 ;  /* 0x000000ffff067224 */ /* 0x000fc600078e0008 */
[----:B------:R-:W-:-:S05]  /*60c0*/  FFMA R3, R28, R154, R3 ;  /* 0x0000009a1c037223 */ /* 0x000fca0000000003 */
[----:B------:R-:W-:-:S05]  /*60d0*/  F2FP.F16.F32.PACK_AB R3, RZ, R3 ;  /* 0x00000003ff03723e */ /* 0x000fca00000000ff */
[----:B------:R0:W-:Y:S01]  /*60e0*/  @P3 STG.E.U16 desc[UR36][R6.64+0x10], R3 ;  /* 0x0000100306003986 */ /* 0x0001e2000c101524 */
[----:B------:R-:W-:Y:S05]  /*60f0*/  @!P2 BRA `(.L_x_163) ;  /* 0x000000000004a947 */ /* 0x000fea0003800000 */
[----:B------:R2:W5:Y:S02]  /*6100*/  LDG.E.LTC128B.U16 R172, desc[UR36][R4.64+0x12] ;  /* 0x0000122404ac7981 */ /* 0x000564000c1e1520 */
.L_x_163:
[----:B------:R-:W-:Y:S05]  /*6110*/  BSYNC B1 ;  /* 0x0000000000017941 */ /* 0x000fea0003800000 */
.L_x_162:
        /* <DEDUP_REMOVED lines=9> */
.L_x_165:
[----:B------:R-:W-:Y:S05]  /*61b0*/  BSYNC B1 ;  /* 0x0000000000017941 */ /* 0x000fea0003800000 */
.L_x_164:
[----:B0----5:R-:W-:Y:S01]  /*61c0*/  HADD2.F32 R12, -RZ, R172.H0_H0 ;  /* 0x200000acff0c7230 */ /* 0x021fe20000004100 */
[----:B------:R-:W-:Y:S01]  /*61d0*/  IADD3 R8, P3, R165, R8, RZ ;  /* 0x00000008a5087210 */ /* 0x000fe20007f7e0ff */
[----:B------:R-:W-:Y:S01]  /*61e0*/  BSSY B1, `(.L_x_166) ;  /* 0x0000009000017945 */ /* 0x000fe20003800000 */
[----:B------:R-:W-:Y:S02]  /*61f0*/  ISETP.GT.AND P2, PT, R0, 0x9, P1 ;  /* 0x000000090000780c */ /* 0x000fe40000f44270 */
[----:B------:R-:W-:Y:S01]  /*6200*/  FMUL R3, R12, R155 ;  /* 0x0000009b0c037220 */ /* 0x000fe20000400000 */
[----:B------:R-:W-:-:S03]  /*6210*/  IMAD.X R9, R167, 0x1, R9, P3 ;  /* 0x00000001a7097824 */ /* 0x000fc600018e0609 */
[----:B------:R-:W-:-:S05]  /*6220*/  FFMA R3, R30, R154, R3 ;  /* 0x0000009a1e037223 */ /* 0x000fca0000000003 */
[----:B------:R-:W-:-:S05]  /*6230*/  F2FP.F16.F32.PACK_AB R3, RZ, R3 ;  /* 0x00000003ff03723e */ /* 0x000fca00000000ff */
[----:B------:R0:W-:Y:S01]  /*6240*/  @P4 STG.E.U16 desc[UR36][R8.64+0x10], R3 ;  /* 0x0000100308004986 */ /* 0x0001e2000c101524 */
[----:B------:R-:W-:Y:S05]  /*6250*/  @!P2 BRA `(.L_x_167) ;  /* 0x000000000004a947 */ /* 0x000fea0003800000 */
[----:B------:R0:W5:Y:S02]  /*6260*/  LDG.E.LTC128B.U16 R172, desc[UR36][R10.64+0x12] ;  /* 0x000012240aac7981 */ /* 0x000164000c1e1520 */
.L_x_167:
[----:B------:R-:W-:Y:S05]  /*6270*/  BSYNC B1 ;  /* 0x0000000000017941 */ /* 0x000fea0003800000 */
.L_x_166:
[----:B0----5:R-:W-:Y:S01]  /*6280*/  HADD2.F32 R8, -RZ, R172.H0_H0 ;  /* 0x200000acff087230 */ /* 0x021fe20000004100 */
[----:B------:R-:W-:Y:S01]  /*6290*/  ISETP.GT.AND P3, PT, R0, 0x10, P0 ;  /* 0x000000100000780c */ /* 0x000fe20000764270 */
[----:B------:R-:W-:Y:S03]  /*62a0*/  BSSY B1, `(.L_x_168) ;  /* 0x0000009000017945 */ /* 0x000fe60003800000 */
[----:B------:R-:W-:-:S04]  /*62b0*/  FMUL R8, R8, R155 ;  /* 0x0000009b08087220 */ /* 0x000fc80000400000 */
[----:B------:R-:W-:Y:S01]  /*62c0*/  FFMA R31, R31, R154, R8 ;  /* 0x0000009a1f1f7223 */ /* 0x000fe20000000008 */
[----:B------:R-:W-:-:S04]  /*62d0*/  IADD3 R8, P4, P5, R165, R158, R93 ;  /* 0x0000009ea5087210 */ /* 0x000fc80007d9e05d */
[----:B------:R-:W-:Y:S02]  /*62e0*/  F2FP.F16.F32.PACK_AB R31, RZ, R31 ;  /* 0x0000001fff1f723e */ /* 0x000fe400000000ff */
[----:B------:R-:W-:-:S05]  /*62f0*/  IADD3.X R9, R167, R159, R95, P4, P5 ;  /* 0x0000009fa7097210 */ /* 0x000fca00027ea45f */
[----:B------:R0:W-:Y:S01]  /*6300*/  @P2 STG.E.U16 desc[UR36][R8.64+0x12], R31 ;  /* 0x0000121f08002986 */ /* 0x0001e2000c101524 */
[----:B------:R-:W-:Y:S05]  /*6310*/  @!P3 BRA `(.L_x_169) ;  /* 0x000000000004b947 */ /* 0x000fea0003800000 */
[----:B------:R0:W5:Y:S02]  /*6320*/  LDG.E.LTC128B.U16 R172, desc[UR36][R4.64+0x20] ;  /* 0x0000202404ac7981 */ /* 0x000164000c1e1520 */
.L_x_169:
[----:B------:R-:W-:Y:S05]  /*6330*/  BSYNC B1 ;  /* 0x0000000000017941 */ /* 0x000fea0003800000 */
.L_x_168:
        /* <DEDUP_REMOVED lines=9> */
.L_x_171:
[----:B------:R-:W-:Y:S05]  /*63d0*/  BSYNC B1 ;  /* 0x0000000000017941 */ /* 0x000fea0003800000 */
.L_x_170:
        /* <DEDUP_REMOVED lines=9> */
.L_x_173:
[----:B------:R-:W-:Y:S05]  /*6470*/  BSYNC B1 ;  /* 0x0000000000017941 */ /* 0x000fea0003800000 */
.L_x_172:
[----:B0----5:R-:W-:Y:S01]  /*6480*/  HADD2.F32 R12, -RZ, R172.H0_H0 ;  /* 0x200000acff0c7230 */ /* 0x021fe20000004100 */
        /* <DEDUP_REMOVED lines=8> */
.L_x_175:
[----:B------:R-:W-:Y:S05]  /*6510*/  BSYNC B1 ;  /* 0x0000000000017941 */ /* 0x000fea0003800000 */
.L_x_174:
        /* <DEDUP_REMOVED lines=9> */
.L_x_177:
[----:B------:R-:W-:Y:S05]  /*65b0*/  BSYNC B1 ;  /* 0x0000000000017941 */ /* 0x000fea0003800000 */
.L_x_176:
        /* <DEDUP_REMOVED lines=9> */
.L_x_179:
[----:B------:R-:W-:Y:S05]  /*6650*/  BSYNC B1 ;  /* 0x0000000000017941 */ /* 0x000fea0003800000 */
.L_x_178:
        /* <DEDUP_REMOVED lines=9> */
.L_x_181:
[----:B------:R-:W-:Y:S05]  /*66f0*/  BSYNC B1 ;  /* 0x0000000000017941 */ /* 0x000fea0003800000 */
.L_x_180:
        /* <DEDUP_REMOVED lines=9> */
.L_x_183:
[----:B------:R-:W-:Y:S05]  /*6790*/  BSYNC B1 ;  /* 0x0000000000017941 */ /* 0x000fea0003800000 */
.L_x_182:
        /* <DEDUP_REMOVED lines=9> */
.L_x_185:
[----:B------:R-:W-:Y:S05]  /*6830*/  BSYNC B1 ;  /* 0x0000000000017941 */ /* 0x000fea0003800000 */
.L_x_184:
        /* <DEDUP_REMOVED lines=9> */
.L_x_187:
[----:B------:R-:W-:Y:S05]  /*68d0*/  BSYNC B1 ;  /* 0x0000000000017941 */ /* 0x000fea0003800000 */
.L_x_186:
        /* <DEDUP_REMOVED lines=9> */
.L_x_189:
[----:B------:R-:W-:Y:S05]  /*6970*/  BSYNC B1 ;  /* 0x0000000000017941 */ /* 0x000fea0003800000 */
.L_x_188:
        /* <DEDUP_REMOVED lines=9> */
.L_x_191:
[----:B------:R-:W-:Y:S05]  /*6a10*/  BSYNC B1 ;  /* 0x0000000000017941 */ /* 0x000fea0003800000 */
.L_x_190:
        /* <DEDUP_REMOVED lines=9> */
.L_x_193:
[----:B------:R-:W-:Y:S05]  /*6ab0*/  BSYNC B1 ;  /* 0x0000000000017941 */ /* 0x000fea0003800000 */
.L_x_192:
        /* <DEDUP_REMOVED lines=9> */
.L_x_195:
[----:B------:R-:W-:Y:S05]  /*6b50*/  BSYNC B1 ;  /* 0x0000000000017941 */ /* 0x000fea0003800000 */
.L_x_194:
        /* <DEDUP_REMOVED lines=9> */
.L_x_197:
[----:B------:R-:W-:Y:S05]  /*6bf0*/  BSYNC B1 ;  /* 0x0000000000017941 */ /* 0x000fea0003800000 */
.L_x_196:
        /* <DEDUP_REMOVED lines=9> */
.L_x_199:
[----:B------:R-:W-:Y:S05]  /*6c90*/  BSYNC B1 ;  /* 0x0000000000017941 */ /* 0x000fea0003800000 */
.L_x_198:
        /* <DEDUP_REMOVED lines=9> */
.L_x_201:
[----:B------:R-:W-:Y:S05]  /*6d30*/  BSYNC B1 ;  /* 0x0000000000017941 */ /* 0x000fea0003800000 */
.L_x_200:
        /* <DEDUP_REMOVED lines=9> */
.L_x_203:
[----:B------:R-:W-:Y:S05]  /*6dd0*/  BSYNC B1 ;  /* 0x0000000000017941 */ /* 0x000fea0003800000 */
.L_x_202:
        /* <DEDUP_REMOVED lines=9> */
.L_x_205:
[----:B------:R-:W-:Y:S05]  /*6e70*/  BSYNC B1 ;  /* 0x0000000000017941 */ /* 0x000fea0003800000 */
.L_x_204:
        /* <DEDUP_REMOVED lines=9> */
.L_x_207:
[----:B------:R-:W-:Y:S05]  /*6f10*/  BSYNC B1 ;  /* 0x0000000000017941 */ /* 0x000fea0003800000 */
.L_x_206:
        /* <DEDUP_REMOVED lines=9> */
.L_x_209:
[----:B------:R-:W-:Y:S05]  /*6fb0*/  BSYNC B1 ;  /* 0x0000000000017941 */ /* 0x000fea0003800000 */
.L_x_208:
        /* <DEDUP_REMOVED lines=9> */
.L_x_211:
[----:B------:R-:W-:Y:S05]  /*7050*/  BSYNC B1 ;  /* 0x0000000000017941 */ /* 0x000fea0003800000 */
.L_x_210:
        /* <DEDUP_REMOVED lines=9> */
.L_x_213:
[----:B------:R-:W-:Y:S05]  /*70f0*/  BSYNC B1 ;  /* 0x0000000000017941 */ /* 0x000fea0003800000 */
.L_x_212:
        /* <DEDUP_REMOVED lines=9> */
.L_x_215:
[----:B------:R-:W-:Y:S05]  /*7190*/  BSYNC B1 ;  /* 0x0000000000017941 */ /* 0x000fea0003800000 */
.L_x_214:
        /* <DEDUP_REMOVED lines=9> */
.L_x_217:
[----:B------:R-:W-:Y:S05]  /*7230*/  BSYNC B1 ;  /* 0x0000000000017941 */ /* 0x000fea0003800000 */
.L_x_216:
        /* <DEDUP_REMOVED lines=9> */
.L_x_219:
[----:B------:R-:W-:Y:S05]  /*72d0*/  BSYNC B1 ;  /* 0x0000000000017941 */ /* 0x000fea0003800000 */
.L_x_218:
        /* <DEDUP_REMOVED lines=9> */
.L_x_221:
[----:B------:R-:W-:Y:S05]  /*7370*/  BSYNC B1 ;  /* 0x0000000000017941 */ /* 0x000fea0003800000 */
.L_x_220:
        /* <DEDUP_REMOVED lines=9> */
.L_x_223:
[----:B------:R-:W-:Y:S05]  /*7410*/  BSYNC B1 ;  /* 0x0000000000017941 */ /* 0x000fea0003800000 */
.L_x_222:
        /* <DEDUP_REMOVED lines=9> */
.L_x_225:
[----:B------:R-:W-:Y:S05]  /*74b0*/  BSYNC B1 ;  /* 0x0000000000017941 */ /* 0x000fea0003800000 */
.L_x_224:
        /* <DEDUP_REMOVED lines=9> */
.L_x_227:
[----:B------:R-:W-:Y:S05]  /*7550*/  BSYNC B1 ;  /* 0x0000000000017941 */ /* 0x000fea0003800000 */
.L_x_226:
        /* <DEDUP_REMOVED lines=9> */
.L_x_229:
[----:B------:R-:W-:Y:S05]  /*75f0*/  BSYNC B1 ;  /* 0x0000000000017941 */ /* 0x000fea0003800000 */
.L_x_228:
        /* <DEDUP_REMOVED lines=9> */
.L_x_231:
[----:B------:R-:W-:Y:S05]  /*7690*/  BSYNC B1 ;  /* 0x0000000000017941 */ /* 0x000fea0003800000 */
.L_x_230:
        /* <DEDUP_REMOVED lines=9> */
.L_x_233:
[----:B------:R-:W-:Y:S05]  /*7730*/  BSYNC B1 ;  /* 0x0000000000017941 */ /* 0x000fea0003800000 */
.L_x_232:
        /* <DEDUP_REMOVED lines=9> */
.L_x_235:
[----:B------:R-:W-:Y:S05]  /*77d0*/  BSYNC B1 ;  /* 0x0000000000017941 */ /* 0x000fea0003800000 */
.L_x_234:
        /* <DEDUP_REMOVED lines=9> */
.L_x_237:
[----:B------:R-:W-:Y:S05]  /*7870*/  BSYNC B1 ;  /* 0x0000000000017941 */ /* 0x000fea0003800000 */
.L_x_236:
        /* <DEDUP_REMOVED lines=9> */
.L_x_239:
[----:B------:R-:W-:Y:S05]  /*7910*/  BSYNC B1 ;  /* 0x0000000000017941 */ /* 0x000fea0003800000 */
.L_x_238:
        /* <DEDUP_REMOVED lines=9> */
.L_x_241:
[----:B------:R-:W-:Y:S05]  /*79b0*/  BSYNC B1 ;  /* 0x0000000000017941 */ /* 0x000fea0003800000 */
.L_x_240:
        /* <DEDUP_REMOVED lines=9> */
.L_x_243:
[----:B------:R-:W-:Y:S05]  /*7a50*/  BSYNC B1 ;  /* 0x0000000000017941 */ /* 0x000fea0003800000 */
.L_x_242:
        /* <DEDUP_REMOVED lines=9> */
.L_x_245:
[----:B------:R-:W-:Y:S05]  /*7af0*/  BSYNC B1 ;  /* 0x0000000000017941 */ /* 0x000fea0003800000 */
.L_x_244:
        /* <DEDUP_REMOVED lines=9> */
.L_x_247:
[----:B------:R-:W-:Y:S05]  /*7b90*/  BSYNC B1 ;  /* 0x0000000000017941 */ /* 0x000fea0003800000 */
.L_x_246:
        /* <DEDUP_REMOVED lines=9> */
.L_x_249:
[----:B------:R-:W-:Y:S05]  /*7c30*/  BSYNC B1 ;  /* 0x0000000000017941 */ /* 0x000fea0003800000 */
.L_x_248:
        /* <DEDUP_REMOVED lines=9> */
.L_x_251:
[----:B------:R-:W-:Y:S05]  /*7cd0*/  BSYNC B1 ;  /* 0x0000000000017941 */ /* 0x000fea0003800000 */
.L_x_250:
        /* <DEDUP_REMOVED lines=9> */
.L_x_253:
[----:B------:R-:W-:Y:S05]  /*7d70*/  BSYNC B1 ;  /* 0x0000000000017941 */ /* 0x000fea0003800000 */
.L_x_252:
        /* <DEDUP_REMOVED lines=9> */
.L_x_255:
[----:B------:R-:W-:Y:S05]  /*7e10*/  BSYNC B1 ;  /* 0x0000000000017941 */ /* 0x000fea0003800000 */
.L_x_254:
        /* <DEDUP_REMOVED lines=9> */
.L_x_257:
[----:B------:R-:W-:Y:S05]  /*7eb0*/  BSYNC B1 ;  /* 0x0000000000017941 */ /* 0x000fea0003800000 */
.L_x_256:
        /* <DEDUP_REMOVED lines=9> */
.L_x_259:
[----:B------:R-:W-:Y:S05]  /*7f50*/  BSYNC B1 ;  /* 0x0000000000017941 */ /* 0x000fea0003800000 */
.L_x_258:
        /* <DEDUP_REMOVED lines=9> */
.L_x_261:
[----:B------:R-:W-:Y:S05]  /*7ff0*/  BSYNC B1 ;  /* 0x0000000000017941 */ /* 0x000fea0003800000 */
.L_x_260:
        /* <DEDUP_REMOVED lines=9> */
.L_x_263:
[----:B------:R-:W-:Y:S05]  /*8090*/  BSYNC B1 ;  /* 0x0000000000017941 */ /* 0x000fea0003800000 */
.L_x_262:
        /* <DEDUP_REMOVED lines=9> */
.L_x_265:
[----:B------:R-:W-:Y:S05]  /*8130*/  BSYNC B1 ;  /* 0x0000000000017941 */ /* 0x000fea0003800000 */
.L_x_264:
        /* <DEDUP_REMOVED lines=9> */
.L_x_267:
[----:B------:R-:W-:Y:S05]  /*81d0*/  BSYNC B1 ;  /* 0x0000000000017941 */ /* 0x000fea0003800000 */
.L_x_266:
        /* <DEDUP_REMOVED lines=9> */
.L_x_269:
[----:B------:R-:W-:Y:S05]  /*8270*/  BSYNC B1 ;  /* 0x0000000000017941 */ /* 0x000fea0003800000 */
.L_x_268:
        /* <DEDUP_REMOVED lines=9> */
.L_x_271:
[----:B------:R-:W-:Y:S05]  /*8310*/  BSYNC B1 ;  /* 0x0000000000017941 */ /* 0x000fea0003800000 */
.L_x_270:
        /* <DEDUP_REMOVED lines=9> */
.L_x_273:
[----:B------:R-:W-:Y:S05]  /*83b0*/  BSYNC B1 ;  /* 0x0000000000017941 */ /* 0x000fea0003800000 */
.L_x_272:
        /* <DEDUP_REMOVED lines=9> */
.L_x_275:
[----:B------:R-:W-:Y:S05]  /*8450*/  BSYNC B1 ;  /* 0x0000000000017941 */ /* 0x000fea0003800000 */
.L_x_274:
[----:B012--5:R-:W-:Y:S01]  /*8460*/  HADD2.F32 R4, -RZ, R172.H0_H0 ;  /* 0x200000acff047230 */ /* 0x027fe20000004100 */
        /* <DEDUP_REMOVED lines=8> */
.L_x_277:
[----:B------:R-:W-:Y:S05]  /*84f0*/  BSYNC B1 ;  /* 0x0000000000017941 */ /* 0x000fea0003800000 */
.L_x_276:
[----:B0----5:R-:W-:Y:S01]  /*8500*/  HADD2.F32 R4, -RZ, R172.H0_H0 ;  /* 0x200000acff047230 */ /* 0x021fe20000004100 */
[----:B------:R-:W-:Y:S01]  /*8510*/  @P2 MOV R5, R9 ;  /* 0x0000000900052202 */ /* 0x000fe20000000f00 */
[----:B------:R-:W-:Y:S01]  /*8520*/  BSSY B1, `(.L_x_278) ;  /* 0x0000009000017945 */ /* 0x000fe20003800000 */
[----:B------:R-:W-:Y:S02]  /*8530*/  ISETP.GT.AND P1, PT, R0, 0x79, P1 ;  /* 0x000000790000780c */ /* 0x000fe40000f24270 */
[----:B------:R-:W-:Y:S01]  /*8540*/  FMUL R3, R4, R155 ;  /* 0x0000009b04037220 */ /* 0x000fe20000400000 */
[----:B------:R-:W-:-:S03]  /*8550*/  @P2 IMAD.MOV.U32 R4, RZ, RZ, R8 ;  /* 0x000000ffff042224 */ /* 0x000fc600078e0008 */
[----:B------:R-:W-:-:S05]  /*8560*/  FFMA R3, R86, R154, R3 ;  /* 0x0000009a56037223 */ /* 0x000fca0000000003 */
[----:B------:R-:W-:-:S05]  /*8570*/  F2FP.F16.F32.PACK_AB R3, RZ, R3 ;  /* 0x00000003ff03723e */ /* 0x000fca00000000ff */
[----:B------:R0:W-:Y:S01]  /*8580*/  @P2 STG.E.U16 desc[UR36][R4.64+0xf0], R3 ;  /* 0x0000f00304002986 */ /* 0x0001e2000c101524 */
[----:B------:R-:W-:Y:S05]  /*8590*/  @!P1 BRA `(.L_x_279) ;  /* 0x0000000000049947 */ /* 0x000fea0003800000 */
[----:B------:R2:W5:Y:S02]  /*85a0*/  LDG.E.LTC128B.U16 R172, desc[UR36][R10.64+0xf2] ;  /* 0x0000f2240aac7981 */ /* 0x000564000c1e1520 */
.L_x_279:
[----:B------:R-:W-:Y:S05]  /*85b0*/  BSYNC B1 ;  /* 0x0000000000017941 */ /* 0x000fea0003800000 */
.L_x_278:
[----:B------:R-:W-:Y:S05]  /*85c0*/  @!P1 BRA `(.L_x_280) ;  /* 0x00000024004c9947 */ /* 0x000fea0003800000 */
[----:B-----5:R-:W-:-:S05]  /*85d0*/  HADD2.F32 R172, -RZ, R172.H0_H0 ;  /* 0x200000acffac7230 */ /* 0x020fca0000004100 */
[----:B------:R-:W-:-:S04]  /*85e0*/  FMUL R172, R172, R155 ;  /* 0x0000009bacac7220 */ /* 0x000fc80000400000 */
[----:B------:R-:W-:-:S05]  /*85f0*/  FFMA R172, R87, R154, R172 ;  /* 0x0000009a57ac7223 */ /* 0x000fca00000000ac */
[----:B------:R-:W-:-:S05]  /*8600*/  F2FP.F16.F32.PACK_AB R172, RZ, R172 ;  /* 0x000000acffac723e */ /* 0x000fca00000000ff */
[----:B------:R0:W-:Y:S01]  /*8610*/  STG.E.U16 desc[UR36][R8.64+0xf2], R172 ;  /* 0x0000f2ac08007986 */ /* 0x0001e2000c101524 */
[----:B------:R-:W-:Y:S05]  /*8620*/  BRA `(.L_x_280) ;  /* 0x0000002400347947 */ /* 0x000fea0003800000 */
.L_x_29:
[----:B------:R-:W-:Y:S01]  /*8630*/  ULDC.64 UR4, c[0x0][0x5c0] ;  /* 0x0001700000047ab9 */ /* 0x000fe20000000a00 */
[-C--:B------:R-:W-:Y:S01]  /*8640*/  FMUL R88, R88, R154.reuse ;  /* 0x0000009a58587220 */ /* 0x080fe20000400000 */
[----:B------:R-:W-:Y:S01]  /*8650*/  LEA R8, P0, R166, UR4, 0x1 ;  /* 0x00000004a6087c11 */ /* 0x000fe2000f8008ff */
[----:B------:R-:W-:Y:S01]  /*8660*/  IMAD.SHL.U32 R7, R4, 0x10, RZ ;  /* 0x0000001004077824 */ /* 0x000fe200078e00ff */
[----:B------:R-:W-:Y:S01]  /*8670*/  ISETP.GT.AND P2, PT, R0, 0x1, P3 ;  /* 0x000000010000780c */ /* 0x000fe20001f44270 */
[-C--:B------:R-:W-:Y:S01]  /*8680*/  FMUL R89, R89, R154.reuse ;  /* 0x0000009a59597220 */ /* 0x080fe20000400000 */
[----:B------:R-:W-:Y:S01]  /*8690*/  LEA.HI.X R9, R166, UR5, R169, 0x1, P0 ;  /* 0x00000005a6097c11 */ /* 0x000fe200080f0ca9 */
[-C--:B------:R-:W-:Y:S01]  /*86a0*/  FMUL R90, R90, R154.reuse ;  /* 0x0000009a5a5a7220 */ /* 0x080fe20000400000 */
[----:B------:R-:W-:Y:S01]  /*86b0*/  ISETP.GT.AND P0, PT, R3, 0x8, PT ;  /* 0x000000080300780c */ /* 0x000fe20003f04270 */
[----:B------:R-:W-:Y:S01]  /*86c0*/  FMUL R91, R91, R154 ;  /* 0x0000009a5b5b7220 */ /* 0x000fe20000400000 */
[----:B------:R-:W-:Y:S01]  /*86d0*/  F2FP.F16.F32.PACK_AB R88, RZ, R88 ;  /* 0x00000058ff58723e */ /* 0x000fe200000000ff */
[-C--:B------:R-:W-:Y:S01]  /*86e0*/  FMUL R92, R92, R154.reuse ;  /* 0x0000009a5c5c7220 */ /* 0x080fe20000400000 */
[----:B------:R-:W-:Y:S01]  /*86f0*/  ISETP.GT.AND P4, PT, R0, RZ, P0 ;  /* 0x000000ff0000720c */ /* 0x000fe20000784270 */
[----:B------:R-:W-:Y:S01]  /*8700*/  FMUL R93, R93, R154 ;  /* 0x0000009a5d5d7220 */ /* 0x000fe20000400000 */
[----:B------:R-:W-:Y:S01]  /*8710*/  SHF.L.U64.HI R6, R4, 0x4, R5 ;  /* 0x0000000404067819 */ /* 0x000fe20000010205 */
[----:B------:R-:W-:Y:S01]  /*8720*/  @P1 STG.E.U16 desc[UR36][R8.64], R88 ;  /* 0x0000005808001986 */ /* 0x000fe2000c101524 */
[----:B------:R-:W-:Y:S01]  /*8730*/  IADD3 R10, P5, R7, R8, RZ ;  /* 0x00000008070a7210 */ /* 0x000fe20007fbe0ff */
[-C--:B------:R-:W-:Y:S01]  /*8740*/  FMUL R94, R94, R154.reuse ;  /* 0x0000009a5e5e7220 */ /* 0x080fe20000400000 */
[----:B------:R-:W-:Y:S01]  /*8750*/  ISETP.GT.AND P1, PT, R0, 0x1, P0 ;  /* 0x000000010000780c */ /* 0x000fe20000724270 */
[----:B------:R-:W-:Y:S01]  /*8760*/  FMUL R95, R95, R154 ;  /* 0x0000009a5f5f7220 */ /* 0x000fe20000400000 */
[----:B------:R-:W-:Y:S01]  /*8770*/  F2FP.F16.F32.PACK_AB R89, RZ, R89 ;  /* 0x00000059ff59723e */ /* 0x000fe200000000ff */
[----:B------:R-:W-:Y:S01]  /*8780*/  IMAD.X R11, R6, 0x1, R9, P5 ;  /* 0x00000001060b7824 */ /* 0x000fe200028e0609 */
[----:B------:R-:W-:Y:S01]  /*8790*/  F2FP.F16.F32.PACK_AB R90, RZ, R90 ;  /* 0x0000005aff5a723e */ /* 0x000fe200000000ff */
[-C--:B------:R-:W-:Y:S01]  /*87a0*/  FMUL R96, R96, R154.reuse ;  /* 0x0000009a60607220 */ /* 0x080fe20000400000 */
[----:B------:R-:W-:Y:S01]  /*87b0*/  F2FP.F16.F32.PACK_AB R91, RZ, R91 ;  /* 0x0000005bff5b723e */ /* 0x000fe200000000ff */
[----:B------:R-:W-:Y:S01]  /*87c0*/  @P2 STG.E.U16 desc[UR36][R8.64+0x2], R89 ;  /* 0x0000025908002986 */ /* 0x000fe2000c101524 */
[C---:B------:R-:W-:Y:S01]  /*87d0*/  ISETP.GT.AND P5, PT, R0.reuse, 0x9, P3 ;  /* 0x000000090000780c */ /* 0x040fe20001fa4270 */
[-C--:B------:R-:W-:Y:S01]  /*87e0*/  FMUL R97, R97, R154.reuse ;  /* 0x0000009a61617220 */ /* 0x080fe20000400000 */
[C---:B------:R-:W-:Y:S01]  /*87f0*/  ISETP.GT.AND P2, PT, R0.reuse, 0x8, P0 ;  /* 0x000000080000780c */ /* 0x040fe20000744270 */
[----:B------:R-:W-:Y:S01]  /*8800*/  @P4 STG.E.U16 desc[UR36][R10.64], R90 ;  /* 0x0000005a0a004986 */ /* 0x000fe2000c101524 */
[----:B------:R-:W-:Y:S01]  /*8810*/  ISETP.GT.AND P4, PT, R0, 0x8, P3 ;  /* 0x000000080000780c */ /* 0x000fe20001f84270 */
[----:B------:R-:W-:Y:S01]  /*8820*/  FMUL R98, R98, R154 ;  /* 0x0000009a62627220 */ /* 0x000fe20000400000 */
[----:B------:R-:W-:Y:S01]  /*8830*/  F2FP.F16.F32.PACK_AB R92, RZ, R92 ;  /* 0x0000005cff5c723e */ /* 0x000fe200000000ff */
[----:B------:R-:W-:Y:S01]  /*8840*/  @P1 STG.E.U16 desc[UR36][R10.64+0x2], R91 ;  /* 0x0000025b0a001986 */ /* 0x000fe2000c101524 */
[----:B------:R-:W-:Y:S01]  /*8850*/  ISETP.GT.AND P1, PT, R0, 0x9, P0 ;  /* 0x000000090000780c */ /* 0x000fe20000724270 */
[-C--:B------:R-:W-:Y:S01]  /*8860*/  FMUL R99, R99, R154.reuse ;  /* 0x0000009a63637220 */ /* 0x080fe20000400000 */
[----:B------:R-:W-:Y:S01]  /*8870*/  F2FP.F16.F32.PACK_AB R93, RZ, R93 ;  /* 0x0000005dff5d723e */ /* 0x000fe200000000ff */
[----:B------:R-:W-:Y:S01]  /*8880*/  FMUL R100, R100, R154 ;  /* 0x0000009a64647220 */ /* 0x000fe20000400000 */
[----:B------:R-:W-:Y:S01]  /*8890*/  F2FP.F16.F32.PACK_AB R94, RZ, R94 ;  /* 0x0000005eff5e723e */ /* 0x000fe200000000ff */
[-C--:B------:R-:W-:Y:S01]  /*88a0*/  FMUL R101, R101, R154.reuse ;  /* 0x0000009a65657220 */ /* 0x080fe20000400000 */
[----:B------:R-:W-:Y:S01]  /*88b0*/  F2FP.F16.F32.PACK_AB R95, RZ, R95 ;  /* 0x0000005fff5f723e */ /* 0x000fe200000000ff */
[----:B------:R-:W-:Y:S01]  /*88c0*/  FMUL R102, R102, R154 ;  /* 0x0000009a66667220 */ /* 0x000fe20000400000 */
[----:B------:R-:W-:Y:S01]  /*88d0*/  F2FP.F16.F32.PACK_AB R96, RZ, R96 ;  /* 0x00000060ff60723e */ /* 0x000fe200000000ff */
[----:B------:R-:W-:Y:S01]  /*88e0*/  @P4 STG.E.U16 desc[UR36][R8.64+0x10], R92 ;  /* 0x0000105c08004986 */ /* 0x000fe2000c101524 */
[C---:B------:R-:W-:Y:S01]  /*88f0*/  ISETP.GT.AND P4, PT, R0.reuse, 0x10, P3 ;  /* 0x000000100000780c */ /* 0x040fe20001f84270 */
[-C--:B------:R-:W-:Y:S01]  /*8900*/  FMUL R103, R103, R154.reuse ;  /* 0x0000009a67677220 */ /* 0x080fe20000400000 */
[----:B------:R-:W-:Y:S01]  /*8910*/  F2FP.F16.F32.PACK_AB R97, RZ, R97 ;  /* 0x00000061ff61723e */ /* 0x000fe200000000ff */
[----:B------:R-:W-:Y:S01]  /*8920*/  @P5 STG.E.U16 desc[UR36][R8.64+0x12], R93 ;  /* 0x0000125d08005986 */ /* 0x000fe2000c101524 */
[----:B------:R-:W-:Y:S01]  /*8930*/  ISETP.GT.AND P5, PT, R0, 0x11, P0 ;  /* 0x000000110000780c */ /* 0x000fe200007a4270 */
        /* <DEDUP_REMOVED lines=74> */
[-C--:B------:R-:W-:Y:S01]  /*8de0*/  FMUL R125, R125, R154.reuse ;  /* 0x0000009a7d7d7220 */ /* 0x080fe20000400000 */
[----:B------:R-:W-:Y:S01]  /*8df0*/  F2FP.F16.F32.PACK_AB R119, RZ, R119 ;  /* 0x00000077ff77723e */ /* 0x000fe200000000ff */
[----:B------:R-:W-:Y:S01]  /*8e00*/  FMUL R126, R126, R154 ;  /* 0x0000009a7e7e7220 */ /* 0x000fe20000400000 */
[----:B------:R-:W-:Y:S01]  /*8e10*/  F2FP.F16.F32.PACK_AB R120, RZ, R120 ;  /* 0x00000078ff78723e */ /* 0x000fe200000000ff */
        /* <DEDUP_REMOVED lines=64> */
[----:B------:R-:W-:Y:S01]  /*9220*/  FMUL R145, R145, R154 ;  /* 0x0000009a91917220 */ /* 0x000fe20000400000 */
[----:B------:R-:W-:Y:S01]  /*9230*/  F2FP.F16.F32.PACK_AB R139, RZ, R139 ;  /* 0x0000008bff8b723e */ /* 0x000fe200000000ff */
[----:B------:R-:W-:Y:S01]  /*9240*/  IMAD.SHL.U32 R21, R4, 0x100, RZ ;  /* 0x0000010004157824 */ /* 0x000fe200078e00ff */
[----:B------:R-:W-:Y:S01]  /*9250*/  F2FP.F16.F32.PACK_AB R140, RZ, R140 ;  /* 0x0000008cff8c723e */ /* 0x000fe200000000ff */
[----:B------:R-:W-:Y:S01]  /*9260*/  @P1 STG.E.U16 desc[UR36][R8.64+0x90], R124 ;  /* 0x0000907c08001986 */ /* 0x000fe2000c101524 */
[----:B------:R-:W-:Y:S01]  /*9270*/  ISETP.GT.AND P1, PT, R0, 0x50, P3 ;  /* 0x000000500000780c */ /* 0x000fe20001f24270 */
[-C--:B------:R-:W-:Y:S01]  /*9280*/  FMUL R146, R146, R154.reuse ;  /* 0x0000009a92927220 */ /* 0x080fe20000400000 */
[----:B------:R-:W-:Y:S01]  /*9290*/  F2FP.F16.F32.PACK_AB R141, RZ, R141 ;  /* 0x0000008dff8d723e */ /* 0x000fe200000000ff */
[----:B------:R-:W-:Y:S01]  /*92a0*/  @P2 STG.E.U16 desc[UR36][R8.64+0x92], R125 ;  /* 0x0000927d08002986 */ /* 0x000fe2000c101524 */
[C---:B------:R-:W-:Y:S01]  /*92b0*/  ISETP.GT.AND P2, PT, R0.reuse, 0x51, P3 ;  /* 0x000000510000780c */ /* 0x040fe20001f44270 */
[----:B------:R-:W-:Y:S01]  /*92c0*/  FMUL R147, R147, R154 ;  /* 0x0000009a93937220 */ /* 0x000fe20000400000 */
        /* <DEDUP_REMOVED lines=12> */
[----:B------:R-:W-:Y:S01]  /*9390*/  SHF.L.U64.HI R15, R4, 0x8, R5 ;  /* 0x00000008040f7819 */ /* 0x000fe20000010205 */
[----:B------:R-:W-:Y:S01]  /*93a0*/  @P2 STG.E.U16 desc[UR36][R8.64+0xa2], R129 ;  /* 0x0000a28108002986 */ /* 0x000fe2000c101524 */
[C---:B------:R-:W-:Y:S01]  /*93b0*/  ISETP.GT.AND P2, PT, R0.reuse, 0x59, P3 ;  /* 0x000000590000780c */ /* 0x040fe20001f44270 */
        /* <DEDUP_REMOVED lines=56> */
[----:B------:R-:W-:Y:S01]  /*9740*/  FMUL R39, R39, R154 ;  /* 0x0000009a27277220 */ /* 0x000fe20000400000 */
[----:B------:R-:W-:Y:S01]  /*9750*/  F2FP.F16.F32.PACK_AB R33, RZ, R33 ;  /* 0x00000021ff21723e */ /* 0x000fe200000000ff */
[----:B------:R-:W-:Y:S01]  /*9760*/  @P2 STG.E.U16 desc[UR36][R10.64+0xd0], R142 ;  /* 0x0000d08e0a002986 */ /* 0x000fe2000c101524 */
[----:B------:R-:W-:Y:S01]  /*9770*/  F2FP.F16.F32.PACK_AB R34, RZ, R34 ;  /* 0x00000022ff22723e */ /* 0x000fe200000000ff */
[-C--:B------:R-:W-:Y:S01]  /*9780*/  FMUL R40, R40, R154.reuse ;  /* 0x0000009a28287220 */ /* 0x080fe20000400000 */
[----:B------:R-:W-:Y:S01]  /*9790*/  F2FP.F16.F32.PACK_AB R35, RZ, R35 ;  /* 0x00000023ff23723e */ /* 0x000fe200000000ff */
[----:B------:R-:W-:Y:S01]  /*97a0*/  FMUL R41, R41, R154 ;  /* 0x0000009a29297220 */ /* 0x000fe20000400000 */
[----:B------:R-:W-:Y:S01]  /*97b0*/  F2FP.F16.F32.PACK_AB R36, RZ, R36 ;  /* 0x00000024ff24723e */ /* 0x000fe200000000ff */
[----:B------:R-:W-:Y:S01]  /*97c0*/  @P4 STG.E.U16 desc[UR36][R10.64+0xd2], R143 ;  /* 0x0000d28f0a004986 */ /* 0x000fe2000c101524 */
[----:B------:R-:W-:Y:S01]  /*97d0*/  ISETP.GT.AND P4, PT, R0, 0x71, P0 ;  /* 0x000000710000780c */ /* 0x000fe20000784270 */
[----:B------:R-:W-:Y:S01]  /*97e0*/  FMUL R42, R42, R154 ;  /* 0x0000009a2a2a7220 */ /* 0x000fe20000400000 */
[----:B------:R-:W-:Y:S01]  /*97f0*/  F2FP.F16.F32.PACK_AB R37, RZ, R37 ;  /* 0x00000025ff25723e */ /* 0x000fe200000000ff */
[----:B------:R-:W-:Y:S01]  /*9800*/  @P5 STG.E.U16 desc[UR36][R8.64+0xe0], R144 ;  /* 0x0000e09008005986 */ /* 0x000fe2000c101524 */
[----:B------:R-:W-:Y:S01]  /*9810*/  ISETP.GT.AND P5, PT, R0, 0x70, P0 ;  /* 0x000000700000780c */ /* 0x000fe200007a4270 */
[----:B------:R-:W-:Y:S01]  /*9820*/  @P1 IMAD.MOV.U32 R4, RZ, RZ, R8 ;  /* 0x000000ffff041224 */ /* 0x000fe200078e0008 */
[----:B------:R-:W-:Y:S01]  /*9830*/  F2FP.F16.F32.PACK_AB R38, RZ, R38 ;  /* 0x00000026ff26723e */ /* 0x000fe200000000ff */
[----:B------:R-:W-:Y:S01]  /*9840*/  @P1 IMAD.MOV.U32 R5, RZ, RZ, R9 ;  /* 0x000000ffff051224 */ /* 0x000fe200078e0009 */
[----:B------:R-:W-:Y:S01]  /*9850*/  F2FP.F16.F32.PACK_AB R39, RZ, R39 ;  /* 0x00000027ff27723e */ /* 0x000fe200000000ff */
[----:B------:R-:W-:Y:S01]  /*9860*/  FMUL R43, R43, R154 ;  /* 0x0000009a2b2b7220 */ /* 0x000fe20000400000 */
[----:B------:R-:W-:Y:S01]  /*9870*/  F2FP.F16.F32.PACK_AB R40, RZ, R40 ;  /* 0x00000028ff28723e */ /* 0x000fe200000000ff */
[----:B------:R-:W-:Y:S01]  /*9880*/  FMUL R44, R44, R154 ;  /* 0x0000009a2c2c7220 */ /* 0x000fe20000400000 */
[----:B------:R0:W-:Y:S01]  /*9890*/  @P1 STG.E.U16 desc[UR36][R4.64+0xe2], R145 ;  /* 0x0000e29104001986 */ /* 0x0001e2000c101524 */
[----:B------:R-:W-:Y:S01]  /*98a0*/  IADD3 R12, P1, P2, R7, R8, R21 ;  /* 0x00000008070c7210 */ /* 0x000fe20007a3e015 */
[-C--:B------:R-:W-:Y:S01]  /*98b0*/  FMUL R45, R45, R154.reuse ;  /* 0x0000009a2d2d7220 */ /* 0x080fe20000400000 */
[----:B------:R-:W-:Y:S01]  /*98c0*/  F2FP.F16.F32.PACK_AB R41, RZ, R41 ;  /* 0x00000029ff29723e */ /* 0x000fe200000000ff */
[-C--:B------:R-:W-:Y:S01]  /*98d0*/  FMUL R46, R46, R154.reuse ;  /* 0x0000009a2e2e7220 */ /* 0x080fe20000400000 */
[----:B------:R-:W-:Y:S01]  /*98e0*/  IADD3.X R13, R6, R9, R15, P1, P2 ;  /* 0x00000009060d7210 */ /* 0x000fe20000fe440f */
[-C--:B------:R-:W-:Y:S01]  /*98f0*/  FMUL R47, R47, R154.reuse ;  /* 0x0000009a2f2f7220 */ /* 0x080fe20000400000 */
[C---:B------:R-:W-:Y:S01]  /*9900*/  ISETP.GT.AND P1, PT, R3.reuse, 0x80, PT ;  /* 0x000000800300780c */ /* 0x040fe20003f24270 */
[-C--:B------:R-:W-:Y:S01]  /*9910*/  FMUL R48, R48, R154.reuse ;  /* 0x0000009a30307220 */ /* 0x080fe20000400000 */
[----:B------:R-:W-:Y:S01]  /*9920*/  ISETP.GT.AND P2, PT, R3, 0x88, PT ;  /* 0x000000880300780c */ /* 0x000fe20003f44270 */
[----:B------:R-:W-:Y:S01]  /*9930*/  FMUL R49, R49, R154 ;  /* 0x0000009a31317220 */ /* 0x000fe20000400000 */
[----:B------:R-:W-:Y:S01]  /*9940*/  F2FP.F16.F32.PACK_AB R42, RZ, R42 ;  /* 0x0000002aff2a723e */ /* 0x000fe200000000ff */
[----:B0-----:R-:W-:Y:S01]  /*9950*/  @P5 IMAD.MOV.U32 R4, RZ, RZ, R10 ;  /* 0x000000ffff045224 */ /* 0x001fe200078e000a */
[----:B------:R-:W-:Y:S01]  /*9960*/  @P5 MOV R5, R11 ;  /* 0x0000000b00055202 */ /* 0x000fe20000000f00 */
[-C--:B------:R-:W-:Y:S01]  /*9970*/  FMUL R50, R50, R154.reuse ;  /* 0x0000009a32327220 */ /* 0x080fe20000400000 */
[----:B------:R-:W-:Y:S01]  /*9980*/  F2FP.F16.F32.PACK_AB R43, RZ, R43 ;  /* 0x0000002bff2b723e */ /* 0x000fe200000000ff */
[----:B------:R-:W-:Y:S01]  /*9990*/  FMUL R51, R51, R154 ;  /* 0x0000009a33337220 */ /* 0x000fe20000400000 */
[----:B------:R-:W-:Y:S01]  /*99a0*/  F2FP.F16.F32.PACK_AB R44, RZ, R44 ;  /* 0x0000002cff2c723e */ /* 0x000fe200000000ff */
[----:B------:R0:W-:Y:S01]  /*99b0*/  @P5 STG.E.U16 desc[UR36][R4.64+0xe0], R146 ;  /* 0x0000e09204005986 */ /* 0x0001e2000c101524 */
[----:B------:R-:W-:Y:S01]  /*99c0*/  ISETP.GT.AND P5, PT, R0, 0x78, P3 ;  /* 0x000000780000780c */ /* 0x000fe20001fa4270 */
[-C--:B------:R-:W-:Y:S01]  /*99d0*/  FMUL R52, R52, R154.reuse ;  /* 0x0000009a34347220 */ /* 0x080fe20000400000 */
[C---:B------:R-:W-:Y:S01]  /*99e0*/  ISETP.GT.AND P3, PT, R0.reuse, 0x79, P3 ;  /* 0x000000790000780c */ /* 0x040fe20001f64270 */
[----:B------:R-:W-:Y:S01]  /*99f0*/  @P4 STG.E.U16 desc[UR36][R10.64+0xe2], R147 ;  /* 0x0000e2930a004986 */ /* 0x000fe2000c101524 */
[C---:B------:R-:W-:Y:S01]  /*9a00*/  ISETP.GT.AND P4, PT, R0.reuse, 0x78, P0 ;  /* 0x000000780000780c */ /* 0x040fe20000784270 */
[-C--:B------:R-:W-:Y:S01]  /*9a10*/  FMUL R53, R53, R154.reuse ;  /* 0x0000009a35357220 */ /* 0x080fe20000400000 */
[----:B------:R-:W-:Y:S01]  /*9a20*/  ISETP.GT.AND P0, PT, R0, 0x79, P0 ;  /* 0x000000790000780c */ /* 0x000fe20000704270 */
[-C--:B------:R-:W-:Y:S01]  /*9a30*/  FMUL R54, R54, R154.reuse ;  /* 0x0000009a36367220 */ /* 0x080fe20000400000 */
[----:B------:R-:W-:Y:S01]  /*9a40*/  F2FP.F16.F32.PACK_AB R45, RZ, R45 ;  /* 0x0000002dff2d723e */ /* 0x000fe200000000ff */
[----:B------:R-:W-:Y:S01]  /*9a50*/  FMUL R55, R55, R154 ;  /* 0x0000009a37377220 */ /* 0x000fe20000400000 */
[----:B------:R-:W-:Y:S01]  /*9a60*/  F2FP.F16.F32.PACK_AB R46, RZ, R46 ;  /* 0x0000002eff2e723e */ /* 0x000fe200000000ff */
[----:B------:R-:W-:Y:S01]  /*9a70*/  FMUL R56, R56, R154 ;  /* 0x0000009a38387220 */ /* 0x000fe20000400000 */
[----:B------:R-:W-:Y:S01]  /*9a80*/  F2FP.F16.F32.PACK_AB R47, RZ, R47 ;  /* 0x0000002fff2f723e */ /* 0x000fe200000000ff */
[----:B------:R-:W-:Y:S01]  /*9a90*/  @P5 STG.E.U16 desc[UR36][R8.64+0xf0], R148 ;  /* 0x0000f09408005986 */ /* 0x000fe2000c101524 */
[----:B0-----:R-:W-:Y:S01]  /*9aa0*/  IADD3 R4, P5, R21, R8, RZ ;  /* 0x0000000815047210 */ /* 0x001fe20007fbe0ff */
[----:B------:R-:W-:Y:S01]  /*9ab0*/  FMUL R57, R57, R154 ;  /* 0x0000009a39397220 */ /* 0x000fe20000400000 */
[----:B------:R-:W-:Y:S01]  /*9ac0*/  F2FP.F16.F32.PACK_AB R48, RZ, R48 ;  /* 0x00000030ff30723e */ /* 0x000fe200000000ff */
[----:B------:R0:W-:Y:S01]  /*9ad0*/  @P3 STG.E.U16 desc[UR36][R8.64+0xf2], R149 ;  /* 0x0000f29508003986 */ /* 0x0001e2000c101524 */
[C---:B------:R-:W-:Y:S01]  /*9ae0*/  ISETP.GT.AND P3, PT, R0.reuse, RZ, P1 ;  /* 0x000000ff0000720c */ /* 0x040fe20000f64270 */
[----:B------:R-:W-:Y:S01]  /*9af0*/  IMAD.X R5, R15, 0x1, R9, P5 ;  /* 0x000000010f057824 */ /* 0x000fe200028e0609 */
[C---:B------:R-:W-:Y:S01]  /*9b00*/  ISETP.GT.AND P5, PT, R0.reuse, RZ, P2 ;  /* 0x000000ff0000720c */ /* 0x040fe200017a4270 */
        /* <DEDUP_REMOVED lines=14> */
[----:B------:R-:W-:Y:S01]  /*9bf0*/  @P4 STG.E.U16 desc[UR36][R4.64+0x2], R25 ;  /* 0x0000021904004986 */ /* 0x000fe2000c101524 */
[----:B------:R-:W-:Y:S01]  /*9c00*/  IADD3 R14, P4, R7, R4, RZ ;  /* 0x00000004070e7210 */ /* 0x000fe20007f9e0ff */
[--C-:B------:R-:W-:Y:S01]  /*9c10*/  IMAD.X R9, R6, 0x1, R5.reuse, P3 ;  /* 0x0000000106097824 */ /* 0x100fe200018e0605 */
[----:B------:R-:W-:Y:S01]  /*9c20*/  ISETP.GT.AND P3, PT, R0, 0x9, P2 ;  /* 0x000000090000780c */ /* 0x000fe20001764270 */
[-C--:B------:R-:W-:Y:S01]  /*9c30*/  FMUL R62, R62, R154.reuse ;  /* 0x0000009a3e3e7220 */ /* 0x080fe20000400000 */
[----:B------:R-:W-:Y:S01]  /*9c40*/  F2FP.F16.F32.PACK_AB R53, RZ, R53 ;  /* 0x00000035ff35723e */ /* 0x000fe200000000ff */
[----:B------:R-:W-:Y:S01]  /*9c50*/  IMAD.X R15, R6, 0x1, R5, P4 ;  /* 0x00000001060f7824 */ /* 0x000fe200020e0605 */
[----:B------:R-:W-:Y:S01]  /*9c60*/  ISETP.GT.AND P4, PT, R0, 0x8, P1 ;  /* 0x000000080000780c */ /* 0x000fe20000f84270 */
[----:B------:R-:W-:Y:S01]  /*9c70*/  FMUL R63, R63, R154 ;  /* 0x0000009a3f3f7220 */ /* 0x000fe20000400000 */
[----:B------:R-:W-:Y:S01]  /*9c80*/  F2FP.F16.F32.PACK_AB R54, RZ, R54 ;  /* 0x00000036ff36723e */ /* 0x000fe200000000ff */
[-C--:B------:R-:W-:Y:S01]  /*9c90*/  FMUL R64, R64, R154.reuse ;  /* 0x0000009a40407220 */ /* 0x080fe20000400000 */
        /* <DEDUP_REMOVED lines=9> */
[----:B------:R-:W-:Y:S01]  /*9d30*/  @P4 STG.E.U16 desc[UR36][R4.64+0x10], R28 ;  /* 0x0000101c04004986 */ /* 0x000fe2000c101524 */
[----:B------:R-:W-:Y:S01]  /*9d40*/  ISETP.GT.AND P4, PT, R0, 0x10, P1 ;  /* 0x000000100000780c */ /* 0x000fe20000f84270 */
[-C--:B------:R-:W-:Y:S01]  /*9d50*/  FMUL R68, R68, R154.reuse ;  /* 0x0000009a44447220 */ /* 0x080fe20000400000 */
[----:B------:R-:W-:Y:S01]  /*9d60*/  F2FP.F16.F32.PACK_AB R57, RZ, R57 ;  /* 0x00000039ff39723e */ /* 0x000fe200000000ff */
[-C--:B------:R-:W-:Y:S01]  /*9d70*/  FMUL R69, R69, R154.reuse ;  /* 0x0000009a45457220 */ /* 0x080fe20000400000 */
        /* <DEDUP_REMOVED lines=14> */
[----:B------:R-:W-:Y:S01]  /*9e60*/  FMUL R73, R73, R154 ;  /* 0x0000009a49497220 */ /* 0x000fe20000400000 */
[----:B------:R-:W-:Y:S01]  /*9e70*/  F2FP.F16.F32.PACK_AB R61, RZ, R61 ;  /* 0x0000003dff3d723e */ /* 0x000fe200000000ff */
[----:B------:R-:W-:Y:S01]  /*9e80*/  @P5 STG.E.U16 desc[UR36][R4.64+0x22], R33 ;  /* 0x0000222104005986 */ /* 0x000fe2000c101524 */
[----:B------:R-:W-:Y:S01]  /*9e90*/  ISETP.GT.AND P5, PT, R0, 0x19, P1 ;  /* 0x000000190000780c */ /* 0x000fe20000fa4270 */
[--C-:B------:R-:W-:Y:S01]  /*9ea0*/  @P0 IMAD.MOV.U32 R6, RZ, RZ, R12.reuse ;  /* 0x000000ffff060224 */ /* 0x100fe200078e000c */
[----:B------:R-:W-:Y:S01]  /*9eb0*/  F2FP.F16.F32.PACK_AB R62, RZ, R62 ;  /* 0x0000003eff3e723e */ /* 0x000fe200000000ff */
[--C-:B------:R-:W-:Y:S01]  /*9ec0*/  @P0 IMAD.MOV.U32 R7, RZ, RZ, R13.reuse ;  /* 0x000000ffff070224 */ /* 0x100fe200078e000d */
[----:B------:R-:W-:Y:S01]  /*9ed0*/  F2FP.F16.F32.PACK_AB R63, RZ, R63 ;  /* 0x0000003fff3f723e */ /* 0x000fe200000000ff */
[----:B------:R-:W-:Y:S01]  /*9ee0*/  FMUL R74, R74, R154 ;  /* 0x0000009a4a4a7220 */ /* 0x000fe20000400000 */
[----:B------:R-:W-:Y:S01]  /*9ef0*/  F2FP.F16.F32.PACK_AB R64, RZ, R64 ;  /* 0x00000040ff40723e */ /* 0x000fe200000000ff */
[-C--:B------:R-:W-:Y:S01]  /*9f00*/  FMUL R75, R75, R154.reuse ;  /* 0x0000009a4b4b7220 */ /* 0x080fe20000400000 */
[----:B------:R0:W-:Y:S01]  /*9f10*/  @P0 STG.E.U16 desc[UR36][R6.64+0x20], R34 ;  /* 0x0000202206000986 */ /* 0x0001e2000c101524 */
        /* <DEDUP_REMOVED lines=11> */
[--C-:B0-----:R-:W-:Y:S01]  /*9fd0*/  @P3 IMAD.MOV.U32 R6, RZ, RZ, R12.reuse ;  /* 0x000000ffff063224 */ /* 0x101fe200078e000c */
[----:B------:R-:W-:Y:S01]  /*9fe0*/  @P3 MOV R7, R13 ;  /* 0x0000000d00073202 */ /* 0x000fe20000000f00 */
[----:B------:R-:W-:Y:S01]  /*9ff0*/  FMUL R81, R81, R154 ;  /* 0x0000009a51517220 */ /* 0x000fe20000400000 */
[----:B------:R-:W-:Y:S01]  /*a000*/  F2FP.F16.F32.PACK_AB R70, RZ, R70 ;  /* 0x00000046ff46723e */ /* 0x000fe200000000ff */
[-C--:B------:R-:W-:Y:S01]  /*a010*/  FMUL R82, R82, R154.reuse ;  /* 0x0000009a52527220 */ /* 0x080fe20000400000 */
[----:B------:R-:W-:Y:S01]  /*a020*/  F2FP.F16.F32.PACK_AB R71, RZ, R71 ;  /* 0x00000047ff47723e */ /* 0x000fe200000000ff */
[----:B------:R0:W-:Y:S01]  /*a030*/  @P3 STG.E.U16 desc[UR36][R6.64+0x22], R35 ;  /* 0x0000222306003986 */ /* 0x0001e2000c101524 */
        /* <DEDUP_REMOVED lines=11> */
[----:B0-----:R-:W-:Y:S01]  /*a0f0*/  @P0 IMAD.MOV.U32 R6, RZ, RZ, R12 ;  /* 0x000000ffff060224 */ /* 0x001fe200078e000c */
[----:B------:R-:W-:Y:S01]  /*a100*/  F2FP.F16.F32.PACK_AB R75, RZ, R75 ;  /* 0x0000004bff4b723e */ /* 0x000fe200000000ff */
[----:B------:R-:W-:Y:S01]  /*a110*/  @P0 IMAD.MOV.U32 R7, RZ, RZ, R13 ;  /* 0x000000ffff070224 */ /* 0x000fe200078e000d */
[----:B------:R-:W-:Y:S01]  /*a120*/  F2FP.F16.F32.PACK_AB R76, RZ, R76 ;  /* 0x0000004cff4c723e */ /* 0x000fe200000000ff */
[-C--:B------:R-:W-:Y:S01]  /*a130*/  FMUL R86, R86, R154.reuse ;  /* 0x0000009a56567220 */ /* 0x080fe20000400000 */
[----:B------:R-:W-:Y:S01]  /*a140*/  F2FP.F16.F32.PACK_AB R77, RZ, R77 ;  /* 0x0000004dff4d723e */ /* 0x000fe200000000ff */
[----:B------:R-:W-:Y:S01]  /*a150*/  FMUL R87, R87, R154 ;  /* 0x0000009a57577220 */ /* 0x000fe20000400000 */
[----:B------:R0:W-:Y:S01]  /*a160*/  @P0 STG.E.U16 desc[UR36][R6.64+0x30], R38 ;  /* 0x0000302606000986 */ /* 0x0001e2000c101524 */
[----:B------:R-:W-:-:S02]  /*a170*/  ISETP.GT.AND P0, PT, R0, 0x20, P2 ;  /* 0x000000200000780c */ /* 0x000fc40001704270 */
[----:B------:R-:W-:Y:S02]  /*a180*/  F2FP.F16.F32.PACK_AB R78, RZ, R78 ;  /* 0x0000004eff4e723e */ /* 0x000fe400000000ff */
[----:B------:R-:W-:Y:S02]  /*a190*/  F2FP.F16.F32.PACK_AB R79, RZ, R79 ;  /* 0x0000004fff4f723e */ /* 0x000fe400000000ff */
[----:B------:R-:W-:Y:S02]  /*a1a0*/  F2FP.F16.F32.PACK_AB R80, RZ, R80 ;  /* 0x00000050ff50723e */ /* 0x000fe400000000ff */
[----:B------:R-:W-:Y:S02]  /*a1b0*/  F2FP.F16.F32.PACK_AB R81, RZ, R81 ;  /* 0x00000051ff51723e */ /* 0x000fe400000000ff */
[----:B------:R-:W-:Y:S01]  /*a1c0*/  F2FP.F16.F32.PACK_AB R82, RZ, R82 ;  /* 0x00000052ff52723e */ /* 0x000fe200000000ff */
[----:B0-----:R-:W-:Y:S01]  /*a1d0*/  @P3 IMAD.MOV.U32 R6, RZ, RZ, R12 ;  /* 0x000000ffff063224 */ /* 0x001fe200078e000c */
[----:B------:R-:W-:Y:S01]  /*a1e0*/  F2FP.F16.F32.PACK_AB R83, RZ, R83 ;  /* 0x00000053ff53723e */ /* 0x000fe200000000ff */
[----:B------:R-:W-:Y:S01]  /*a1f0*/  @P3 IMAD.MOV.U32 R7, RZ, RZ, R13 ;  /* 0x000000ffff073224 */ /* 0x000fe200078e000d */
[----:B------:R-:W-:-:S02]  /*a200*/  F2FP.F16.F32.PACK_AB R84, RZ, R84 ;  /* 0x00000054ff54723e */ /* 0x000fc400000000ff */
[----:B------:R-:W-:Y:S02]  /*a210*/  F2FP.F16.F32.PACK_AB R85, RZ, R85 ;  /* 0x00000055ff55723e */ /* 0x000fe400000000ff */
[----:B------:R0:W-:Y:S01]  /*a220*/  @P3 STG.E.U16 desc[UR36][R6.64+0x32], R39 ;  /* 0x0000322706003986 */ /* 0x0001e2000c101524 */
[C---:B------:R-:W-:Y:S02]  /*a230*/  ISETP.GT.AND P3, PT, R0.reuse, 0x21, P2 ;  /* 0x000000210000780c */ /* 0x040fe40001764270 */
[----:B------:R-:W-:Y:S01]  /*a240*/  F2FP.F16.F32.PACK_AB R86, RZ, R86 ;  /* 0x00000056ff56723e */ /* 0x000fe200000000ff */
[----:B------:R-:W-:Y:S01]  /*a250*/  @P4 STG.E.U16 desc[UR36][R4.64+0x40], R40 ;  /* 0x0000402804004986 */ /* 0x000fe2000c101524 */
[C---:B------:R-:W-:Y:S02]  /*a260*/  ISETP.GT.AND P4, PT, R0.reuse, 0x28, P1 ;  /* 0x000000280000780c */ /* 0x040fe40000f84270 */
[----:B------:R-:W-:Y:S01]  /*a270*/  F2FP.F16.F32.PACK_AB R87, RZ, R87 ;  /* 0x00000057ff57723e */ /* 0x000fe200000000ff */
[----:B------:R-:W-:Y:S01]  /*a280*/  @P5 STG.E.U16 desc[UR36][R4.64+0x42], R41 ;  /* 0x0000422904005986 */ /* 0x000fe2000c101524 */
[----:B------:R-:W-:Y:S01]  /*a290*/  ISETP.GT.AND P5, PT, R0, 0x29, P1 ;  /* 0x000000290000780c */ /* 0x000fe20000fa4270 */
[----:B0-----:R-:W-:-:S02]  /*a2a0*/  @P0 IMAD.MOV.U32 R6, RZ, RZ, R12 ;  /* 0x000000ffff060224 */ /* 0x001fc400078e000c */
[----:B------:R-:W-:-:S05]  /*a2b0*/  @P0 IMAD.MOV.U32 R7, RZ, RZ, R13 ;  /* 0x000000ffff070224 */ /* 0x000fca00078e000d */
[----:B------:R0:W-:Y:S01]  /*a2c0*/  @P0 STG.E.U16 desc[UR36][R6.64+0x40], R42 ;  /* 0x0000402a06000986 */ /* 0x0001e2000c101524 */
[----:B------:R-:W-:Y:S02]  /*a2d0*/  ISETP.GT.AND P0, PT, R0, 0x28, P2 ;  /* 0x000000280000780c */ /* 0x000fe40001704270 */
[----:B0-----:R-:W-:Y:S01]  /*a2e0*/  @P3 MOV R6, R12 ;  /* 0x0000000c00063202 */ /* 0x001fe20000000f00 */
[----:B------:R-:W-:-:S05]  /*a2f0*/  @P3 IMAD.MOV.U32 R7, RZ, RZ, R13 ;  /* 0x000000ffff073224 */ /* 0x000fca00078e000d */
[----:B------:R0:W-:Y:S01]  /*a300*/  @P3 STG.E.U16 desc[UR36][R6.64+0x42], R43 ;  /* 0x0000422b06003986 */ /* 0x0001e2000c101524 */
[----:B------:R-:W-:-:S03]  /*a310*/  ISETP.GT.AND P3, PT, R0, 0x29, P2 ;  /* 0x000000290000780c */ /* 0x000fc60001764270 */
[----:B------:R-:W-:Y:S01]  /*a320*/  @P4 STG.E.U16 desc[UR36][R4.64+0x50], R44 ;  /* 0x0000502c04004986 */ /* 0x000fe2000c101524 */
[----:B------:R-:W-:-:S03]  /*a330*/  ISETP.GT.AND P4, PT, R0, 0x30, P1 ;  /* 0x000000300000780c */ /* 0x000fc60000f84270 */
[----:B------:R-:W-:Y:S01]  /*a340*/  @P5 STG.E.U16 desc[UR36][R4.64+0x52], R45 ;  /* 0x0000522d04005986 */ /* 0x000fe2000c101524 */
[----:B------:R-:W-:Y:S01]  /*a350*/  ISETP.GT.AND P5, PT, R0, 0x31, P1 ;  /* 0x000000310000780c */ /* 0x000fe20000fa4270 */
[----:B0-----:R-:W-:Y:S02]  /*a360*/  @P0 IMAD.MOV.U32 R6, RZ, RZ, R12 ;  /* 0x000000ffff060224 */ /* 0x001fe400078e000c */
[----:B------:R-:W-:-:S05]  /*a370*/  @P0 IMAD.MOV.U32 R7, RZ, RZ, R13 ;  /* 0x000000ffff070224 */ /* 0x000fca00078e000d */
[----:B------:R0:W-:Y:S01]  /*a380*/  @P0 STG.E.U16 desc[UR36][R6.64+0x50], R46 ;  /* 0x0000502e06000986 */ /* 0x0001e2000c101524 */
[----:B------:R-:W-:Y:S01]  /*a390*/  ISETP.GT.AND P0, PT, R0, 0x30, P2 ;  /* 0x000000300000780c */ /* 0x000fe20001704270 */
[----:B0-----:R-:W-:Y:S02]  /*a3a0*/  @P3 IMAD.MOV.U32 R6, RZ, RZ, R12 ;  /* 0x000000ffff063224 */ /* 0x001fe400078e000c */
[----:B------:R-:W-:-:S05]  /*a3b0*/  @P3 IMAD.MOV.U32 R7, RZ, RZ, R13 ;  /* 0x000000ffff073224 */ /* 0x000fca00078e000d */
[----:B------:R0:W-:Y:S01]  /*a3c0*/  @P3 STG.E.U16 desc[UR36][R6.64+0x52], R47 ;  /* 0x0000522f06003986 */ /* 0x0001e2000c101524 */
[----:B------:R-:W-:-:S03]  /*a3d0*/  ISETP.GT.AND P3, PT, R0, 0x31, P2 ;  /* 0x000000310000780c */ /* 0x000fc60001764270 */
[----:B------:R-:W-:Y:S01]  /*a3e0*/  @P4 STG.E.U16 desc[UR36][R4.64+0x60], R48 ;  /* 0x0000603004004986 */ /* 0x000fe2000c101524 */
[----:B------:R-:W-:-:S03]  /*a3f0*/  ISETP.GT.AND P4, PT, R0, 0x38, P1 ;  /* 0x000000380000780c */ /* 0x000fc60000f84270 */
[----:B------:R-:W-:Y:S01]  /*a400*/  @P5 STG.E.U16 desc[UR36][R4.64+0x62], R49 ;  /* 0x0000623104005986 */ /* 0x000fe2000c101524 */
[----:B------:R-:W-:Y:S01]  /*a410*/  ISETP.GT.AND P5, PT, R0, 0x39, P1 ;  /* 0x000000390000780c */ /* 0x000fe20000fa4270 */
[----:B0-----:R-:W-:Y:S01]  /*a420*/  @P0 IMAD.MOV.U32 R6, RZ, RZ, R12 ;  /* 0x000000ffff060224 */ /* 0x001fe200078e000c */
[----:B------:R-:W-:-:S05]  /*a430*/  @P0 MOV R7, R13 ;  /* 0x0000000d00070202 */ /* 0x000fca0000000f00 */
        /* <DEDUP_REMOVED lines=21> */
[----:B------:R-:W-:Y:S02]  /*a590*/  ISETP.GT.AND P5, PT, R0, 0x49, P1 ;  /* 0x000000490000780c */ /* 0x000fe40000fa4270 */
[----:B0-----:R-:W-:Y:S01]  /*a5a0*/  @P0 MOV R6, R12 ;  /* 0x0000000c00060202 */ /* 0x001fe20000000f00 */
        /* <DEDUP_REMOVED lines=66> */
[C---:B------:R-:W-:Y:S02]  /*a9d0*/  ISETP.GT.AND P3, PT, R0.reuse, 0x78, P1 ;  /* 0x000000780000780c */ /* 0x040fe40000f64270 */
[C---:B------:R-:W-:Y:S01]  /*a9e0*/  ISETP.GT.AND P1, PT, R0.reuse, 0x79, P1 ;  /* 0x000000790000780c */ /* 0x040fe20000f24270 */
[----:B------:R-:W-:Y:S01]  /*a9f0*/  @P4 STG.E.U16 desc[UR36][R4.64+0xe0], R80 ;  /* 0x0000e05004004986 */ /* 0x000fe2000c101524 */
[----:B------:R-:W-:-:S03]  /*aa00*/  ISETP.GT.AND P4, PT, R0, 0x71, P2 ;  /* 0x000000710000780c */ /* 0x000fc60001784270 */
[----:B------:R-:W-:Y:S01]  /*aa10*/  @P5 STG.E.U16 desc[UR36][R4.64+0xe2], R81 ;  /* 0x0000e25104005986 */ /* 0x000fe2000c101524 */
[C---:B------:R-:W-:Y:S02]  /*aa20*/  ISETP.GT.AND P5, PT, R0.reuse, 0x78, P2 ;  /* 0x000000780000780c */ /* 0x040fe400017a4270 */
[----:B------:R-:W-:Y:S01]  /*aa30*/  ISETP.GT.AND P2, PT, R0, 0x79, P2 ;  /* 0x000000790000780c */ /* 0x000fe20001744270 */
[----:B0-----:R-:W-:Y:S01]  /*aa40*/  @P0 IMAD.MOV.U32 R7, RZ, RZ, R13 ;  /* 0x000000ffff070224 */ /* 0x001fe200078e000d */
[----:B------:R-:W-:-:S05]  /*aa50*/  @P0 MOV R6, R12 ;  /* 0x0000000c00060202 */ /* 0x000fca0000000f00 */
[----:B------:R0:W-:Y:S02]  /*aa60*/  @P0 STG.E.U16 desc[UR36][R6.64+0xe0], R82 ;  /* 0x0000e05206000986 */ /* 0x0001e4000c101524 */
[----:B0-----:R-:W-:Y:S02]  /*aa70*/  @P4 IMAD.MOV.U32 R6, RZ, RZ, R12 ;  /* 0x000000ffff064224 */ /* 0x001fe400078e000c */
[----:B------:R-:W-:-:S05]  /*aa80*/  @P4 IMAD.MOV.U32 R7, RZ, RZ, R13 ;  /* 0x000000ffff074224 */ /* 0x000fca00078e000d */
[----:B------:R-:W-:Y:S04]  /*aa90*/  @P4 STG.E.U16 desc[UR36][R6.64+0xe2], R83 ;  /* 0x0000e25306004986 */ /* 0x000fe8000c101524 */
[----:B------:R-:W-:Y:S04]  /*aaa0*/  @P3 STG.E.U16 desc[UR36][R4.64+0xf0], R84 ;  /* 0x0000f05404003986 */ /* 0x000fe8000c101524 */
[----:B------:R0:W-:Y:S02]  /*aab0*/  @P1 STG.E.U16 desc[UR36][R4.64+0xf2], R85 ;  /* 0x0000f25504001986 */ /* 0x0001e4000c101524 */
[----:B0-----:R-:W-:-:S02]  /*aac0*/  @P5 IMAD.MOV.U32 R4, RZ, RZ, R12 ;  /* 0x000000ffff045224 */ /* 0x001fc400078e000c */
[----:B------:R-:W-:-:S05]  /*aad0*/  @P5 IMAD.MOV.U32 R5, RZ, RZ, R13 ;  /* 0x000000ffff055224 */ /* 0x000fca00078e000d */
[----:B------:R0:W-:Y:S04]  /*aae0*/  @P5 STG.E.U16 desc[UR36][R4.64+0xf0], R86 ;  /* 0x0000f05604005986 */ /* 0x0001e8000c101524 */
[----:B------:R0:W-:Y:S02]  /*aaf0*/  @P2 STG.E.U16 desc[UR36][R12.64+0xf2], R87 ;  /* 0x0000f2570c002986 */ /* 0x0001e4000c101524 */
.L_x_280:
[----:B------:R-:W-:Y:S05]  /*ab00*/  BSYNC B0 ;  /* 0x0000000000007941 */ /* 0x000fea0003800000 */
.L_x_28:
[----:B------:R-:W-:Y:S01]  /*ab10*/  ULDC UR4, c[0x0][0xc] ;  /* 0x0000030000047ab9 */ /* 0x000fe20000000800 */
[----:B------:R-:W-:Y:S01]  /*ab20*/  ULDC UR5, c[0x0][0x10] ;  /* 0x0000040000057ab9 */ /* 0x000fe20000000800 */
[----:B0-----:R-:W0:Y:S01]  /*ab30*/  LDC R3, c[0x0][0x14] ;  /* 0x00000500ff037b82 */ /* 0x001e220000000800 */
[----:B------:R-:W-:Y:S01]  /*ab40*/  UIMAD.WIDE.U32 UR4, UR4, UR5, URZ ;  /* 0x00000005040472a5 */ /* 0x000fe2000f8e003f */
[----:B------:R-:W-:Y:S01]  /*ab50*/  PRMT R0, RZ, 0x7610, R0 ;  /* 0x00007610ff007816 */ /* 0x000fe20000000000 */
[----:B------:R-:W-:Y:S02]  /*ab60*/  IMAD.MOV.U32 R153, RZ, RZ, -0x1 ;  /* 0xffffffffff997424 */ /* 0x000fe400078e00ff */
[----:B------:R-:W-:Y:S02]  /*ab70*/  IMAD.MOV.U32 R23, RZ, RZ, -0x1 ;  /* 0xffffffffff177424 */ /* 0x000fe400078e00ff */
[----:B0-----:R-:W-:-:S04]  /*ab80*/  IMAD.WIDE.U32 R16, R3, UR4, R16 ;  /* 0x0000000403107c25 */ /* 0x001fc8000f8e0010 */
[----:B------:R-:W-:Y:S01]  /*ab90*/  IMAD R3, R3, UR5, RZ ;  /* 0x0000000503037c24 */ /* 0x000fe2000f8e02ff */
[----:B------:R-:W-:Y:S02]  /*aba0*/  ULDC.64 UR4, c[0x0][0x650] ;  /* 0x0001940000047ab9 */ /* 0x000fe40000000a00 */
[----:B------:R-:W-:Y:S02]  /*abb0*/  ISETP.GE.U32.AND P0, PT, R16, UR4, PT ;  /* 0x0000000410007c0c */ /* 0x000fe4000bf06070 */
[----:B------:R-:W-:-:S04]  /*abc0*/  IADD3 R17, R17, R3, RZ ;  /* 0x0000000311117210 */ /* 0x000fc80007ffe0ff */
[----:B------:R-:W-:-:S13]  /*abd0*/  ISETP.GE.U32.AND.EX P0, PT, R17, UR5, PT, P0 ;  /* 0x0000000511007c0c */ /* 0x000fda000bf06100 */
[----:B------:R-:W-:Y:S05]  /*abe0*/  @P0 BRA `(.L_x_281) ;  /* 0x0000000400640947 */ /* 0x000fea0003800000 */
[----:B------:R-:W0:Y:S01]  /*abf0*/  S2R R12, SR_CTAID.X ;  /* 0x00000000000c7919 */ /* 0x000e220000002500 */
[----:B-12---:R-:W1:Y:S01]  /*ac00*/  LDC.64 R10, c[0x0][0x628] ;  /* 0x00018a00ff0a7b82 */ /* 0x006e620000000a00 */
[----:B------:R-:W-:Y:S01]  /*ac10*/  ULDC UR4, c[0x0][0x150] ;  /* 0x0000540000047ab9 */ /* 0x000fe20000000800 */
[----:B------:R-:W-:Y:S01]  /*ac20*/  IMAD.MOV.U32 R8, RZ, RZ, R16 ;  /* 0x000000ffff087224 */ /* 0x000fe200078e0010 */
[----:B------:R-:W2:Y:S01]  /*ac30*/  S2R R24, SR_CTAID.Y ;  /* 0x0000000000187919 */ /* 0x000ea20000002600 */
[----:B------:R-:W-:-:S04]  /*ac40*/  IMAD.MOV.U32 R9, RZ, RZ, R17 ;  /* 0x000000ffff097224 */ /* 0x000fc800078e0011 */
[----:B------:R-:W2:Y:S08]  /*ac50*/  LDC R21, c[0x0][0x144] ;  /* 0x00005100ff157b82 */ /* 0x000eb00000000800 */
[----:B------:R-:W2:Y:S08]  /*ac60*/  LDC R0, c[0x0][0x630] ;  /* 0x00018c00ff007b82 */ /* 0x000eb00000000800 */
[----:B------:R-:W2:Y:S01]  /*ac70*/  LDC.64 R14, c[0x0][0x620] ;  /* 0x00018800ff0e7b82 */ /* 0x000ea20000000a00 */
[----:B-1----:R-:W-:-:S04]  /*ac80*/  ISETP.NE.U32.AND P0, PT, R10, RZ, PT ;  /* 0x000000ff0a00720c */ /* 0x002fc80003f05070 */
[----:B------:R-:W-:Y:S02]  /*ac90*/  ISETP.NE.AND.EX P0, PT, R11, RZ, PT, P0 ;  /* 0x000000ff0b00720c */ /* 0x000fe40003f05300 */
[----:B0-----:R-:W-:-:S05]  /*aca0*/  I2FP.F32.U32 R3, R12 ;  /* 0x0000000c00037245 */ /* 0x001fca0000201000 */
[----:B------:R-:W-:-:S04]  /*acb0*/  FMUL R3, R3, UR4 ;  /* 0x0000000403037c20 */ /* 0x000fc80008400000 */
[----:B------:R0:W1:Y:S02]  /*acc0*/  F2I.U32.TRUNC.NTZ R20, R3 ;  /* 0x0000000300147305 */ /* 0x000064000020f000 */
[----:B------:R-:W-:Y:S05]  /*acd0*/  @!P0 BRA `(.L_x_282) ;  /* 0x0000000000288947 */ /* 0x000fea0003800000 */
[----:B0-----:R-:W0:Y:S02]  /*ace0*/  LDC R3, c[0x0][0x634] ;  /* 0x00018d00ff037b82 */ /* 0x001e240000000800 */
[----:B0-----:R-:W-:-:S05]  /*acf0*/  IADD3 R3, P0, R16, R3, RZ ;  /* 0x0000000310037210 */ /* 0x001fca0007f1e0ff */
[----:B------:R-:W-:-:S04]  /*ad00*/  IMAD.X R13, RZ, RZ, R17, P0 ;  /* 0x000000ffff0d7224 */ /* 0x000fc800000e0611 */
[----:B------:R-:W-:-:S04]  /*ad10*/  IMAD.WIDE.U32 R4, R13, R10, RZ ;  /* 0x0000000a0d047225 */ /* 0x000fc800078e00ff */
[----:B------:R-:W-:-:S04]  /*ad20*/  IMAD.WIDE.U32 R6, P0, R3, R11, R4 ;  /* 0x0000000b03067225 */ /* 0x000fc80007800004 */
[----:B------:R-:W-:Y:S01]  /*ad30*/  IMAD.WIDE.U32 R4, R3, R10, RZ ;  /* 0x0000000a03047225 */ /* 0x000fe200078e00ff */
[----:B------:R-:W-:-:S03]  /*ad40*/  IADD3.X R9, RZ, RZ, RZ, P0, !PT ;  /* 0x000000ffff097210 */ /* 0x000fc600007fe4ff */
[----:B------:R-:W-:Y:S01]  /*ad50*/  IMAD.MOV.U32 R8, RZ, RZ, R7 ;  /* 0x000000ffff087224 */ /* 0x000fe200078e0007 */
[----:B------:R-:W-:-:S05]  /*ad60*/  IADD3 RZ, P0, R5, R6, RZ ;  /* 0x0000000605ff7210 */ /* 0x000fca0007f1e0ff */
[----:B------:R-:W-:-:S08]  /*ad70*/  IMAD.WIDE.U32.X R8, R13, R11, R8, P0 ;  /* 0x0000000b0d087225 */ /* 0x000fd000000e0408 */
.L_x_282:
[----:B------:R-:W3:Y:S01]  /*ad80*/  LDC.64 R28, c[0x0][0x640] ;  /* 0x00019000ff1c7b82 */ /* 0x000ee20000000a00 */
[-CC-:B--2---:R-:W-:Y:S01]  /*ad90*/  SHF.R.U64 R23, R8, R0.reuse, R9.reuse ;  /* 0x0000000008177219 */ /* 0x184fe20000001209 */
[----:B-1----:R-:W-:Y:S01]  /*ada0*/  IMAD.MOV R20, RZ, RZ, -R20 ;  /* 0x000000ffff147224 */ /* 0x002fe200078e0a14 */
[----:B------:R-:W-:Y:S01]  /*adb0*/  SHF.R.U32.HI R0, RZ, R0, R9 ;  /* 0x00000000ff007219 */ /* 0x000fe20000011609 */
[----:B------:R-:W-:Y:S01]  /*adc0*/  ULDC UR4, c[0x0][0x154] ;  /* 0x0000550000047ab9 */ /* 0x000fe20000000800 */
[----:B0-----:R-:W-:Y:S01]  /*add0*/  IADD3 R3, P0, RZ, -R23, RZ ;  /* 0x80000017ff037210 */ /* 0x001fe20007f1e0ff */
[----:B------:R-:W-:Y:S01]  /*ade0*/  IMAD R21, R21, R20, R12 ;  /* 0x0000001415157224 */ /* 0x000fe200078e020c */
[----:B------:R-:W-:Y:S01]  /*adf0*/  MOV R7, 0x1 ;  /* 0x0000000100077802 */ /* 0x000fe20000000f00 */
[----:B------:R-:W0:Y:S02]  /*ae00*/  LDC R6, c[0x0][0x618] ;  /* 0x00018600ff067b82 */ /* 0x000e240000000800 */
[----:B------:R-:W-:-:S04]  /*ae10*/  IMAD.X R5, RZ, RZ, ~R0, P0 ;  /* 0x000000ffff057224 */ /* 0x000fc800000e0e00 */
[-C--:B------:R-:W-:Y:S02]  /*ae20*/  IMAD R0, R5, R14.reuse, RZ ;  /* 0x0000000e05007224 */ /* 0x080fe400078e02ff */
[----:B------:R-:W1:Y:S01]  /*ae30*/  LDC R8, c[0x0][0x608] ;  /* 0x00018200ff087b82 */ /* 0x000e620000000800 */
[----:B------:R-:W-:-:S04]  /*ae40*/  IMAD.WIDE.U32 R4, R3, R14, R16 ;  /* 0x0000000e03047225 */ /* 0x000fc800078e0010 */
[----:B------:R-:W-:Y:S01]  /*ae50*/  IMAD R3, R3, R15, R0 ;  /* 0x0000000f03037224 */ /* 0x000fe200078e0200 */
[----:B------:R-:W-:Y:S02]  /*ae60*/  I2FP.F32.U32 R0, R24 ;  /* 0x0000001800007245 */ /* 0x000fe40000201000 */
[----:B------:R-:W2:Y:S01]  /*ae70*/  LDC R26, c[0x0][0x658] ;  /* 0x00019600ff1a7b82 */ /* 0x000ea20000000800 */
[----:B------:R-:W-:Y:S01]  /*ae80*/  IMAD.IADD R3, R5, 0x1, R3 ;  /* 0x0000000105037824 */ /* 0x000fe200078e0203 */
[----:B---3--:R-:W-:Y:S01]  /*ae90*/  ISETP.NE.U32.AND P0, PT, R28, RZ, PT ;  /* 0x000000ff1c00720c */ /* 0x008fe20003f05070 */
[----:B------:R-:W-:Y:S01]  /*aea0*/  FMUL R0, R0, UR4 ;  /* 0x0000000400007c20 */ /* 0x000fe20008400000 */
[----:B------:R-:W-:Y:S02]  /*aeb0*/  IMAD.MOV.U32 R5, RZ, RZ, -0x1 ;  /* 0xffffffffff057424 */ /* 0x000fe400078e00ff */
[----:B------:R-:W-:Y:S01]  /*aec0*/  ISETP.NE.AND.EX P0, PT, R29, RZ, PT, P0 ;  /* 0x000000ff1d00720c */ /* 0x000fe20003f05300 */
[----:B------:R3:W2:Y:S01]  /*aed0*/  F2I.U32.TRUNC.NTZ R13, R0 ;  /* 0x00000000000d7305 */ /* 0x0006a2000020f000 */
[----:B------:R-:W3:Y:S01]  /*aee0*/  LDC R15, c[0x0][0x148] ;  /* 0x00005200ff0f7b82 */ /* 0x000ee20000000800 */
[----:B0-----:R-:W-:-:S02]  /*aef0*/  SHF.R.U64 R12, R4, R6, R3 ;  /* 0x00000006040c7219 */ /* 0x001fc40000001203 */
[----:B------:R-:W-:-:S05]  /*af00*/  SHF.R.U32.HI R3, RZ, R6, R3 ;  /* 0x00000006ff037219 */ /* 0x000fca0000011603 */
[----:B------:R-:W0:Y:S01]  /*af10*/  LDC R20, c[0x0][0x600] ;  /* 0x00018000ff147b82 */ /* 0x000e220000000800 */
[-CC-:B-1----:R-:W-:Y:S02]  /*af20*/  SHF.R.U64 R10, R12, R8.reuse, R3.reuse ;  /* 0x000000080c0a7219 */ /* 0x182fe40000001203 */
[----:B------:R-:W-:-:S05]  /*af30*/  SHF.R.U32.HI R3, RZ, R8, R3 ;  /* 0x00000008ff037219 */ /* 0x000fca0000011603 */
[----:B------:R-:W1:Y:S01]  /*af40*/  LDC R27, c[0x0][0x648] ;  /* 0x00019200ff1b7b82 */ /* 0x000e620000000800 */
[-C--:B--2---:R-:W-:Y:S02]  /*af50*/  SHF.L.U32 R4, R5, R26.reuse, RZ ;  /* 0x0000001a05047219 */ /* 0x084fe400000006ff */
[--C-:B------:R-:W-:Y:S02]  /*af60*/  SHF.R.U64 R14, R10, R26, R3.reuse ;  /* 0x0000001a0a0e7219 */ /* 0x100fe40000001203 */
[----:B------:R-:W-:Y:S02]  /*af70*/  LOP3.LUT R25, RZ, R4, RZ, 0x33, !PT ;  /* 0x00000004ff197212 */ /* 0x000fe400078e33ff */
[-C--:B------:R-:W-:Y:S01]  /*af80*/  SHF.R.U32.HI R5, RZ, R26.reuse, R3 ;  /* 0x0000001aff057219 */ /* 0x080fe20000011603 */
[----:B------:R-:W2:Y:S01]  /*af90*/  LDC R30, c[0x0][0x638] ;  /* 0x00018e00ff1e7b82 */ /* 0x000ea20000000800 */
[----:B------:R-:W-:Y:S01]  /*afa0*/  SHF.L.U32 R152, R7, R26, RZ ;  /* 0x0000001a07987219 */ /* 0x000fe200000006ff */
[----:B------:R-:W-:-:S06]  /*afb0*/  IMAD.MOV.U32 R4, RZ, RZ, R14 ;  /* 0x000000ffff047224 */ /* 0x000fcc00078e000e */
[----:B------:R-:W0:Y:S01]  /*afc0*/  LDC R31, c[0x0][0x610] ;  /* 0x00018400ff1f7b82 */ /* 0x000e220000000800 */
[----:B------:R-:W-:Y:S05]  /*afd0*/  @!P0 BRA `(.L_x_283) ;  /* 0x0000000000288947 */ /* 0x000fea0003800000 */
[----:B------:R-:W4:Y:S02]  /*afe0*/  LDC R3, c[0x0][0x64c] ;  /* 0x00019300ff037b82 */ /* 0x000f240000000800 */
[----:B----4-:R-:W-:-:S05]  /*aff0*/  IADD3 R3, P0, R14, R3, RZ ;  /* 0x000000030e037210 */ /* 0x010fca0007f1e0ff */
        /* <DEDUP_REMOVED lines=8> */
.L_x_283:
[----:B------:R-:W-:Y:S01]  /*b080*/  ISETP.NE.AND P0, PT, R2, 0x1, PT ;  /* 0x000000010200780c */ /* 0x000fe20003f05270 */
[----:B------:R-:W-:Y:S01]  /*b090*/  IMAD.MOV R13, RZ, RZ, -R13 ;  /* 0x000000ffff0d7224 */ /* 0x000fe200078e0a0d */
[----:B-1-3--:R-:W-:Y:S01]  /*b0a0*/  SHF.R.U64 R0, R4, R27, R5 ;  /* 0x0000001b04007219 */ /* 0x00afe20000001205 */
[----:B------:R-:W-:Y:S01]  /*b0b0*/  IMAD.MOV.U32 R4, RZ, RZ, 0x1 ;  /* 0x00000001ff047424 */ /* 0x000fe200078e00ff */
[----:B------:R-:W-:Y:S02]  /*b0c0*/  LOP3.LUT R5, R10, R25, RZ, 0xc0, !PT ;  /* 0x000000190a057212 */ /* 0x000fe400078ec0ff */
[----:B0-----:R-:W-:Y:S01]  /*b0d0*/  IADD3 R7, R20, -0x1, RZ ;  /* 0xffffffff14077810 */ /* 0x001fe20007ffe0ff */
[----:B------:R-:W-:Y:S02]  /*b0e0*/  IMAD.MOV R3, RZ, RZ, -R0 ;  /* 0x000000ffff037224 */ /* 0x000fe400078e0a00 */
[----:B------:R-:W-:Y:S01]  /*b0f0*/  IMAD R152, R152, R0, R5 ;  /* 0x0000000098987224 */ /* 0x000fe200078e0205 */
[----:B------:R-:W-:Y:S01]  /*b100*/  LOP3.LUT R5, R12, R7, RZ, 0xc0, !PT ;  /* 0x000000070c057212 */ /* 0x000fe200078ec0ff */
[----:B--2---:R-:W-:-:S02]  /*b110*/  IMAD R0, R3, R30, R14 ;  /* 0x0000001e03007224 */ /* 0x004fc400078e020e */
[----:B------:R-:W-:Y:S02]  /*b120*/  @P0 IMAD R21, R15, R13, R24 ;  /* 0x0000000d0f150224 */ /* 0x000fe400078e0218 */
[----:B------:R-:W-:Y:S01]  /*b130*/  IMAD R3, R0, R20, R5 ;  /* 0x0000001400037224 */ /* 0x000fe200078e0205 */
[----:B------:R-:W-:Y:S01]  /*b140*/  PRMT R0, R4, 0x7610, R0 ;  /* 0x0000761004007816 */ /* 0x000fe20000000000 */
[----:B------:R-:W-:-:S05]  /*b150*/  IMAD R152, R152, R31, R21 ;  /* 0x0000001f98987224 */ /* 0x000fca00078e0215 */
[----:B------:R-:W-:Y:S02]  /*b160*/  SEL R153, R3, R152, !P0 ;  /* 0x0000009803997207 */ /* 0x000fe40004000000 */
[----:B------:R-:W-:-:S07]  /*b170*/  SEL R152, R152, R3, !P0 ;  /* 0x0000000398987207 */ /* 0x000fce0004000000 */
.L_x_281:
[----:B------:R-:W-:-:S13]  /*b180*/  LOP3.LUT P0, RZ, R0, 0xff, RZ, 0xc0, !PT ;  /* 0x000000ff00ff7812 */ /* 0x000fda000780c0ff */
[----:B------:R-:W-:Y:S05]  /*b190*/  @P0 BRA `(.L_x_284) ;  /* 0xffffff5c00540947 */ /* 0x000fea000383ffff */
[----:B------:R-:W-:Y:S05]  /*b1a0*/  EXIT ;  /* 0x000000000000794d */ /* 0x000fea0003800000 */
.L_x_3:
[----:B0-----:R-:W-:Y:S01]  /*b1b0*/  ULDC.64 UR4, c[0x0][0x650] ;  /* 0x0001940000047ab9 */ /* 0x001fe20000000a00 */
        /* <DEDUP_REMOVED lines=8> */
[----:B------:R-:W-:Y:S01]  /*b240*/  MOV R10, R16 ;  /* 0x00000010000a7202 */ /* 0x000fe20000000f00 */
[----:B------:R-:W-:-:S06]  /*b250*/  IMAD.MOV.U32 R11, RZ, RZ, R17 ;  /* 0x000000ffff0b7224 */ /* 0x000fcc00078e0011 */
        /* <DEDUP_REMOVED lines=15> */
.L_x_286:
[--C-:B------:R-:W-:Y:S01]  /*b350*/  SHF.R.U64 R12, R10, R14, R11.reuse ;  /* 0x0000000e0a0c7219 */ /* 0x100fe2000000120b */
[----:B------:R-:W0:Y:S01]  /*b360*/  LDC R22, c[0x0][0x618] ;  /* 0x00018600ff167b82 */ /* 0x000e220000000800 */
[----:B------:R-:W-:Y:S01]  /*b370*/  I2FP.F32.U32 R6, R4 ;  /* 0x0000000400067245 */ /* 0x000fe20000201000 */
[----:B------:R-:W-:Y:S01]  /*b380*/  ULDC UR4, c[0x0][0x150] ;  /* 0x0000540000047ab9 */ /* 0x000fe20000000800 */
[----:B------:R-:W-:Y:S02]  /*b390*/  SHF.R.U32.HI R5, RZ, R14, R11 ;  /* 0x0000000eff057219 */ /* 0x000fe4000001160b */
[----:B------:R-:W-:Y:S01]  /*b3a0*/  IADD3 R9, P0, RZ, -R12, RZ ;  /* 0x8000000cff097210 */ /* 0x000fe20007f1e0ff */
[----:B------:R-:W-:Y:S01]  /*b3b0*/  FMUL R11, R6, UR4 ;  /* 0x00000004060b7c20 */ /* 0x000fe20008400000 */
[----:B------:R-:W-:Y:S01]  /*b3c0*/  ULDC UR4, c[0x0][0x154] ;  /* 0x0000550000047ab9 */ /* 0x000fe20000000800 */
[----:B------:R-:W1:Y:S02]  /*b3d0*/  LDC.64 R24, c[0x0][0x640] ;  /* 0x00019000ff187b82 */ /* 0x000e640000000a00 */
[----:B------:R-:W-:-:S02]  /*b3e0*/  IMAD.X R5, RZ, RZ, ~R5, P0 ;  /* 0x000000ffff057224 */ /* 0x000fc400000e0e05 */
[----:B------:R-:W2:Y:S01]  /*b3f0*/  F2I.U32.TRUNC.NTZ R11, R11 ;  /* 0x0000000b000b7305 */ /* 0x000ea2000020f000 */
[----:B------:R-:W-:-:S03]  /*b400*/  IMAD.WIDE.U32 R6, R9, R20, R16 ;  /* 0x0000001409067225 */ /* 0x000fc600078e0010 */
[----:B------:R-:W3:Y:S01]  /*b410*/  LDC R13, c[0x0][0x144] ;  /* 0x00005100ff0d7b82 */ /* 0x000ee20000000800 */
[----:B------:R-:W-:-:S04]  /*b420*/  IMAD R8, R5, R20, RZ ;  /* 0x0000001405087224 */ /* 0x000fc800078e02ff */
[----:B------:R-:W-:Y:S02]  /*b430*/  IMAD R5, R9, R21, R8 ;  /* 0x0000001509057224 */ /* 0x000fe400078e0208 */
[----:B------:R-:W-:Y:S01]  /*b440*/  IMAD.MOV.U32 R8, RZ, RZ, -0x1 ;  /* 0xffffffffff087424 */ /* 0x000fe200078e00ff */
[----:B------:R-:W4:Y:S02]  /*b450*/  LDC R14, c[0x0][0x608] ;  /* 0x00018200ff0e7b82 */ /* 0x000f240000000800 */
[----:B------:R-:W-:Y:S02]  /*b460*/  IADD3 R5, R7, R5, RZ ;  /* 0x0000000507057210 */ /* 0x000fe40007ffe0ff */
[----:B------:R-:W-:Y:S02]  /*b470*/  I2FP.F32.U32 R7, R3 ;  /* 0x0000000300077245 */ /* 0x000fe40000201000 */
[-C--:B0-----:R-:W-:Y:S01]  /*b480*/  SHF.R.U64 R10, R6, R22.reuse, R5 ;  /* 0x00000016060a7219 */ /* 0x081fe20000001205 */
[----:B--2---:R-:W-:Y:S01]  /*b490*/  IMAD.MOV R6, RZ, RZ, -R11 ;  /* 0x000000ffff067224 */ /* 0x004fe200078e0a0b */
[----:B------:R-:W0:Y:S01]  /*b4a0*/  LDC R9, c[0x0][0x658] ;  /* 0x00019600ff097b82 */ /* 0x000e220000000800 */
[----:B-1----:R-:W-:Y:S01]  /*b4b0*/  ISETP.NE.U32.AND P0, PT, R24, RZ, PT ;  /* 0x000000ff1800720c */ /* 0x002fe20003f05070 */
[----:B------:R-:W-:Y:S01]  /*b4c0*/  FMUL R7, R7, UR4 ;  /* 0x0000000407077c20 */ /* 0x000fe20008400000 */
[----:B------:R-:W-:-:S02]  /*b4d0*/  SHF.R.U32.HI R5, RZ, R22, R5 ;  /* 0x00000016ff057219 */ /* 0x000fc40000011605 */
[----:B------:R-:W-:-:S03]  /*b4e0*/  ISETP.NE.AND.EX P0, PT, R25, RZ, PT, P0 ;  /* 0x000000ff1900720c */ /* 0x000fc60003f05300 */
[----:B------:R-:W1:Y:S01]  /*b4f0*/  LDC R20, c[0x0][0x148] ;  /* 0x00005200ff147b82 */ /* 0x000e620000000800 */
[----:B---3--:R-:W-:Y:S02]  /*b500*/  IMAD R23, R13, R6, R4 ;  /* 0x000000060d177224 */ /* 0x008fe400078e0204 */
[----:B------:R-:W-:-:S05]  /*b510*/  IMAD.MOV.U32 R6, RZ, RZ, 0x1 ;  /* 0x00000001ff067424 */ /* 0x000fca00078e00ff */
[----:B------:R-:W2:Y:S01]  /*b520*/  LDC R21, c[0x0][0x600] ;  /* 0x00018000ff157b82 */ /* 0x000ea20000000800 */
[-CC-:B----4-:R-:W-:Y:S02]  /*b530*/  SHF.R.U64 R13, R10, R14.reuse, R5.reuse ;  /* 0x0000000e0a0d7219 */ /* 0x190fe40000001205 */
[----:B------:R-:W-:Y:S02]  /*b540*/  SHF.R.U32.HI R4, RZ, R14, R5 ;  /* 0x0000000eff047219 */ /* 0x000fe40000011605 */
[----:B------:R3:W4:Y:S03]  /*b550*/  F2I.U32.TRUNC.NTZ R14, R7 ;  /* 0x00000007000e7305 */ /* 0x000726000020f000 */
[----:B------:R-:W1:Y:S01]  /*b560*/  LDC R26, c[0x0][0x648] ;  /* 0x00019200ff1a7b82 */ /* 0x000e620000000800 */
[-C--:B0-----:R-:W-:Y:S02]  /*b570*/  SHF.R.U64 R15, R13, R9.reuse, R4 ;  /* 0x000000090d0f7219 */ /* 0x081fe40000001204 */
[----:B------:R-:W-:-:S02]  /*b580*/  SHF.L.U32 R8, R8, R9, RZ ;  /* 0x0000000908087219 */ /* 0x000fc400000006ff */
[-C--:B------:R-:W-:Y:S01]  /*b590*/  SHF.R.U32.HI R5, RZ, R9.reuse, R4 ;  /* 0x00000009ff057219 */ /* 0x080fe20000011604 */
[----:B------:R-:W-:Y:S01]  /*b5a0*/  IMAD.MOV.U32 R4, RZ, RZ, R15 ;  /* 0x000000ffff047224 */ /* 0x000fe200078e000f */
[----:B------:R-:W-:Y:S01]  /*b5b0*/  SHF.L.U32 R22, R6, R9, RZ ;  /* 0x0000000906167219 */ /* 0x000fe200000006ff */
[----:B------:R-:W0:Y:S01]  /*b5c0*/  LDC R27, c[0x0][0x638] ;  /* 0x00018e00ff1b7b82 */ /* 0x000e220000000800 */
[----:B------:R-:W-:-:S07]  /*b5d0*/  LOP3.LUT R28, RZ, R8, RZ, 0x33, !PT ;  /* 0x00000008ff1c7212 */ /* 0x000fce00078e33ff */
[----:B------:R-:W0:Y:S01]  /*b5e0*/  LDC R29, c[0x0][0x610] ;  /* 0x00018400ff1d7b82 */ /* 0x000e220000000800 */
[----:B---34-:R-:W-:Y:S05]  /*b5f0*/  @!P0 BRA `(.L_x_287) ;  /* 0x0000000000288947 */ /* 0x018fea0003800000 */
[----:B------:R-:W3:Y:S02]  /*b600*/  LDC R4, c[0x0][0x64c] ;  /* 0x00019300ff047b82 */ /* 0x000ee40000000800 */
[----:B---3--:R-:W-:-:S05]  /*b610*/  IADD3 R9, P0, R15, R4, RZ ;  /* 0x000000040f097210 */ /* 0x008fca0007f1e0ff */
        /* <DEDUP_REMOVED lines=8> */
.L_x_287:
[----:B------:R-:W-:Y:S01]  /*b6a0*/  ISETP.NE.AND P0, PT, R2, 0x1, PT ;  /* 0x000000010200780c */ /* 0x000fe20003f05270 */
[----:B--2---:R-:W-:Y:S01]  /*b6b0*/  VIADD R7, R21, 0xffffffff ;  /* 0xffffffff15077836 */ /* 0x004fe20000000000 */
[----:B-1----:R-:W-:Y:S01]  /*b6c0*/  SHF.R.U64 R5, R4, R26, R5 ;  /* 0x0000001a04057219 */ /* 0x002fe20000001205 */
[----:B------:R-:W-:Y:S01]  /*b6d0*/  IMAD.MOV R14, RZ, RZ, -R14 ;  /* 0x000000ffff0e7224 */ /* 0x000fe200078e0a0e */
[----:B------:R-:W-:Y:S02]  /*b6e0*/  LOP3.LUT R4, R13, R28, RZ, 0xc0, !PT ;  /* 0x0000001c0d047212 */ /* 0x000fe400078ec0ff */
[----:B------:R-:W-:Y:S01]  /*b6f0*/  LOP3.LUT R10, R10, R7, RZ, 0xc0, !PT ;  /* 0x000000070a0a7212 */ /* 0x000fe200078ec0ff */
[----:B------:R-:W-:Y:S01]  /*b700*/  IMAD.MOV R6, RZ, RZ, -R5 ;  /* 0x000000ffff067224 */ /* 0x000fe200078e0a05 */
[----:B------:R-:W-:Y:S01]  /*b710*/  MOV R8, R12 ;  /* 0x0000000c00087202 */ /* 0x000fe20000000f00 */
[----:B------:R-:W-:-:S04]  /*b720*/  IMAD R4, R22, R5, R4 ;  /* 0x0000000516047224 */ /* 0x000fc800078e0204 */
[----:B------:R-:W-:Y:S02]  /*b730*/  @P0 IMAD R23, R20, R14, R3 ;  /* 0x0000000e14170224 */ /* 0x000fe400078e0203 */
[----:B0-----:R-:W-:Y:S02]  /*b740*/  IMAD R3, R6, R27, R15 ;  /* 0x0000001b06037224 */ /* 0x001fe400078e020f */
[----:B------:R-:W-:Y:S02]  /*b750*/  IMAD R7, R4, R29, R23 ;  /* 0x0000001d04077224 */ /* 0x000fe400078e0217 */
[----:B------:R-:W-:Y:S02]  /*b760*/  IMAD R4, R3, R21, R10 ;  /* 0x0000001503047224 */ /* 0x000fe400078e020a */
[----:B------:R-:W-:-:S03]  /*b770*/  IMAD.MOV.U32 R6, RZ, RZ, 0x1 ;  /* 0x00000001ff067424 */ /* 0x000fc600078e00ff */
[----:B------:R-:W-:Y:S02]  /*b780*/  SEL R9, R4, R7, !P0 ;  /* 0x0000000704097207 */ /* 0x000fe40004000000 */
[----:B------:R-:W-:-:S07]  /*b790*/  SEL R7, R7, R4, !P0 ;  /* 0x0000000407077207 */ /* 0x000fce0004000000 */
.L_x_285:
[----:B------:R-:W-:-:S08]  /*b7a0*/  NOP ;  /* 0x0000000000007918 */ /* 0x000fd00000000000 */
[----:B------:R-:W0:-:S00]  /*b7b0*/  USETMAXREG.DEALLOC.CTAPOOL 0x28 ;  /* 0x00000028000079c8 */ /* 0x000e0000080e0500 */
[----:B0-----:R-:W-:-:S13]  /*b7c0*/  ISETP.NE.AND P0, PT, R0, RZ, PT ;  /* 0x000000ff0000720c */ /* 0x001fda0003f05270 */
[----:B------:R-:W-:Y:S05]  /*b7d0*/  @P0 EXIT ;  /* 0x000000000000094d */ /* 0x000fea0003800000 */
[----:B------:R-:W-:Y:S01]  /*b7e0*/  LOP3.LUT P0, RZ, R6, 0xff, RZ, 0xc0, !PT ;  /* 0x000000ff06ff7812 */ /* 0x000fe2000780c0ff */
[----:B------:R-:W-:Y:S02]  /*b7f0*/  IMAD.MOV.U32 R3, RZ, RZ, 0x1 ;  /* 0x00000001ff037424 */ /* 0x000fe400078e00ff */
[----:B------:R-:W-:-:S10]  /*b800*/  IMAD.MOV.U32 R0, RZ, RZ, RZ ;  /* 0x000000ffff007224 */ /* 0x000fd400078e00ff */
[----:B------:R-:W-:Y:S05]  /*b810*/  @!P0 BRA `(.L_x_288) ;  /* 0x0000000c00648947 */ /* 0x000fea0003800000 */
[----:B------:R-:W0:Y:S01]  /*b820*/  LDC R0, c[0x0][0x28c] ;  /* 0x0000a300ff007b82 */ /* 0x000e220000000800 */
[----:B------:R-:W-:Y:S01]  /*b830*/  ULDC UR5, c[0x0][0x658] ;  /* 0x0001960000057ab9 */ /* 0x000fe20000000800 */
[----:B------:R-:W-:Y:S01]  /*b840*/  UMOV UR7, 0xffffffff ;  /* 0xffffffff00077882 */ /* 0x000fe20000000000 */
[----:B------:R-:W-:Y:S01]  /*b850*/  ULDC UR6, c[0x0][0xc] ;  /* 0x0000030000067ab9 */ /* 0x000fe20000000800 */
[----:B------:R-:W-:Y:S01]  /*b860*/  USHF.L.U32 UR9, UR7, UR5, URZ ;  /* 0x0000000507097299 */ /* 0x000fe2000800063f */
[C---:B------:R-:W-:Y:S01]  /*b870*/  LOP3.LUT P2, RZ, R18.reuse, 0x7f, RZ, 0xc0, !PT ;  /* 0x0000007f12ff7812 */ /* 0x040fe2000784c0ff */
[----:B------:R-:W-:Y:S01]  /*b880*/  UMOV UR8, 0x1 ;  /* 0x0000000100087882 */ /* 0x000fe20000000000 */
[----:B------:R-:W-:Y:S01]  /*b890*/  ULDC UR7, c[0x0][0x10] ;  /* 0x0000040000077ab9 */ /* 0x000fe20000000800 */
[----:B------:R-:W-:Y:S01]  /*b8a0*/  LOP3.LUT P0, RZ, R18, 0x1f, RZ, 0xc0, !PT ;  /* 0x0000001f12ff7812 */ /* 0x000fe2000780c0ff */
[----:B------:R-:W-:Y:S01]  /*b8b0*/  UIMAD.WIDE.U32 UR6, UR6, UR7, URZ ;  /* 0x00000007060672a5 */ /* 0x000fe2000f8e003f */
[----:B------:R-:W-:Y:S01]  /*b8c0*/  BSSY B0, `(.L_x_288) ;  /* 0x00000ce000007945 */ /* 0x000fe20003800000 */
[----:B------:R-:W-:Y:S01]  /*b8d0*/  USHF.L.U32 UR5, UR8, UR5, URZ ;  /* 0x0000000508057299 */ /* 0x000fe2000800063f */
[----:B------:R-:W-:Y:S01]  /*b8e0*/  IMAD.MOV.U32 R11, RZ, RZ, 0x1 ;  /* 0x00000001ff0b7424 */ /* 0x000fe200078e00ff */
[----:B------:R-:W-:Y:S01]  /*b8f0*/  LOP3.LUT R18, R19, 0x2, RZ, 0xfc, !PT ;  /* 0x0000000213127812 */ /* 0x000fe200078efcff */
[----:B------:R-:W-:Y:S01]  /*b900*/  ULDC UR8, c[0x0][0x14] ;  /* 0x0000050000087ab9 */ /* 0x000fe20000000800 */
[----:B------:R-:W-:Y:S01]  /*b910*/  PLOP3.LUT P0, PT, P0, P2, PT, 0x8a, 0x0 ;  /* 0x000000000000781c */ /* 0x000fe20000705172 */
[----:B------:R-:W-:-:S02]  /*b920*/  UIMAD.WIDE.U32 UR30, UR6, UR8, URZ ;  /* 0x00000008061e72a5 */ /* 0x000fc4000f8e003f */
[----:B------:R-:W-:Y:S01]  /*b930*/  UIMAD UR7, UR7, UR8, URZ ;  /* 0x00000008070772a4 */ /* 0x000fe2000f8e023f */
[----:B------:R-:W-:Y:S01]  /*b940*/  ULDC UR4, c[0x0][0x600] ;  /* 0x0001800000047ab9 */ /* 0x000fe20000000800 */
[----:B------:R-:W-:Y:S02]  /*b950*/  ULOP3.LUT UR6, URZ, UR9, URZ, 0x33, !UPT ;  /* 0x000000093f067292 */ /* 0x000fe4000f8e333f */
[----:B------:R-:W-:Y:S01]  /*b960*/  UIADD3 UR4, UR4, -0x1, URZ ;  /* 0xffffffff04047890 */ /* 0x000fe2000fffe03f */
[----:B0-----:R-:W-:Y:S01]  /*b970*/  VIADD R0, R0, 0x7f ;  /* 0x0000007f00007836 */ /* 0x001fe20000000000 */
[----:B------:R-:W-:Y:S01]  /*b980*/  UIADD3 UR7, UR31, UR7, URZ ;  /* 0x000000071f077290 */ /* 0x000fe2000fffe03f */
[----:B------:R-:W-:-:S03]  /*b990*/  ULDC.64 UR38, c[0x0][0x198] ;  /* 0x0000660000267ab9 */ /* 0x000fc60000000a00 */
[----:B------:R-:W-:-:S04]  /*b9a0*/  SHF.R.S32.HI R3, RZ, 0x1f, R0 ;  /* 0x0000001fff037819 */ /* 0x000fc80000011400 */
[----:B------:R-:W-:Y:S02]  /*b9b0*/  LEA.HI R3, R3, R0, RZ, 0x7 ;  /* 0x0000000003037211 */ /* 0x000fe400078f38ff */
[----:B------:R-:W-:Y:S02]  /*b9c0*/  MOV R0, RZ ;  /* 0x000000ff00007202 */ /* 0x000fe40000000f00 */
[----:B------:R-:W-:Y:S01]  /*b9d0*/  SHF.R.S32.HI R13, RZ, 0x7, R3 ;  /* 0x00000007ff0d7819 */ /* 0x000fe20000011403 */
[----:B------:R-:W-:-:S04]  /*b9e0*/  IMAD.MOV.U32 R3, RZ, RZ, 0x1 ;  /* 0x00000001ff037424 */ /* 0x000fc800078e00ff */
[----:B------:R-:W-:-:S07]  /*b9f0*/  VIADD R10, R13, 0x1 ;  /* 0x000000010d0a7836 */ /* 0x000fce0000000000 */
.L_x_300:
[----:B------:R-:W-:-:S03]  /*ba00*/  UMOV UR8, 0xffffffff ;  /* 0xffffffff00087882 */ /* 0x000fc60000000000 */
[----:B------:R-:W-:Y:S05]  /*ba10*/  BRA.DIV UR8, `(.L_x_289) ;  /* 0x0000000e08887947 */ /* 0x000fea000b800000 */
[----:B------:R-:W-:-:S13]  /*ba20*/  ELECT P6, URZ, PT ;  /* 0x00000000003f782f */ /* 0x000fda00038c0000 */
.L_x_309:
[----:B------:R-:W0:Y:S01]  /*ba30*/  LDC R4, c[0x0][0x28c] ;  /* 0x0000a300ff047b82 */ /* 0x000e220000000800 */
[----:B------:R-:W-:Y:S01]  /*ba40*/  BSSY B1, `(.L_x_290) ;  /* 0x0000043000017945 */ /* 0x000fe20003800000 */
[----:B0-----:R-:W-:-:S13]  /*ba50*/  ISETP.LT.OR P6, PT, R4, 0x1, !P6 ;  /* 0x000000010400780c */ /* 0x001fda00077c1670 */
[----:B------:R-:W-:Y:S05]  /*ba60*/  @P6 BRA `(.L_x_291) ;  /* 0x0000000400006947 */ /* 0x000fea0003800000 */
[----:B------:R-:W-:Y:S01]  /*ba70*/  IMAD.SHL.U32 R14, R7, 0x100, RZ ;  /* 0x00000100070e7824 */ /* 0x000fe200078e00ff */
[----:B------:R-:W-:Y:S01]  /*ba80*/  MOV R5, R3 ;  /* 0x0000000300057202 */ /* 0x000fe20000000f00 */
[----:B------:R-:W-:Y:S02]  /*ba90*/  IMAD.SHL.U32 R15, R9, 0x80, RZ ;  /* 0x00000080090f7824 */ /* 0x000fe400078e00ff */
[----:B------:R-:W-:Y:S02]  /*baa0*/  IMAD.MOV.U32 R20, RZ, RZ, RZ ;  /* 0x000000ffff147224 */ /* 0x000fe400078e00ff */
[----:B------:R-:W-:Y:S02]  /*bab0*/  IMAD.MOV.U32 R4, RZ, RZ, R10 ;  /* 0x000000ffff047224 */ /* 0x000fe400078e000a */
[----:B------:R-:W-:-:S07]  /*bac0*/  IMAD.MOV.U32 R6, RZ, RZ, R0 ;  /* 0x000000ffff067224 */ /* 0x000fce00078e0000 */
.L_x_295:
[----:B------:R-:W0:Y:S01]  /*bad0*/  S2R R12, SR_CgaCtaId ;  /* 0x00000000000c7919 */ /* 0x000e220000008800 */
[----:B------:R-:W-:Y:S01]  /*bae0*/  MOV R7, 0x400 ;  /* 0x0000040000077802 */ /* 0x000fe20000000f00 */
[----:B------:R-:W1:Y:S03]  /*baf0*/  @!P2 LDC R9, c[0x0][0x500] ;  /* 0x00014000ff09ab82 */ /* 0x000e660000000800 */
[----:B0-----:R-:W-:Y:S02]  /*bb00*/  LEA R21, R12, R7, 0x18 ;  /* 0x000000070c157211 */ /* 0x001fe400078ec0ff */
[----:B------:R-:W-:-:S03]  /*bb10*/  SHF.L.U32 R7, R5, 0x1f, RZ ;  /* 0x0000001f05077819 */ /* 0x000fc600000006ff */
[----:B------:R-:W-:-:S04]  /*bb20*/  IMAD R12, R6, 0x8, R21 ;  /* 0x00000008060c7824 */ /* 0x000fc800078e0215 */
[----:B------:R-:W0:Y:S02]  /*bb30*/  SYNCS.PHASECHK.TRANS64.TRYWAIT P1, [R12+URZ+0x10], R7 ;  /* 0x000010070c0075a7 */ /* 0x000e24000802017f */
[----:B01----:R-:W-:Y:S05]  /*bb40*/  @!P1 BRA `(.L_x_292) ;  /* 0x0000000c005c9947 */ /* 0x003fea0003800000 */
.L_x_310:
[----:B0-----:R-:W-:Y:S01]  /*bb50*/  PRMT R7, R18, 0x9910, RZ ;  /* 0x0000991012077816 */ /* 0x001fe200000000ff */
[----:B------:R0:W-:Y:S03]  /*bb60*/  @!P2 SYNCS.ARRIVE.TRANS64 RZ, [R12+URZ], R9 ;  /* 0x000000090cffa9a7 */ /* 0x0001e6000800003f */
[----:B------:R-:W-:-:S13]  /*bb70*/  ISETP.NE.AND P1, PT, R7, 0x2, PT ;  /* 0x000000020700780c */ /* 0x000fda0003f25270 */
[----:B0-----:R-:W-:Y:S05]  /*bb80*/  @P1 BRA `(.L_x_293) ;  /* 0x0000000000041947 */ /* 0x001fea0003800000 */
[----:B------:R-:W-:Y:S01]  /*bb90*/  BPT.TRAP 0x1 ;  /* 0x000000040000795c */ /* 0x000fe20000300000 */
.L_x_293:
[----:B------:R-:W-:Y:S05]  /*bba0*/  @P0 BRA `(.L_x_294) ;  /* 0x0000000000040947 */ /* 0x000fea0003800000 */
[----:B------:R-:W-:Y:S01]  /*bbb0*/  BPT.TRAP 0x1 ;  /* 0x000000040000795c */ /* 0x000fe20000300000 */
.L_x_294:
[--C-:B------:R-:W-:Y:S01]  /*bbc0*/  IMAD R7, R6, 0x10000, R21.reuse ;  /* 0x0001000006077824 */ /* 0x100fe200078e0215 */
[----:B------:R-:W-:Y:S01]  /*bbd0*/  R2UR UR34, R20 ;  /* 0x00000000142272ca */ /* 0x000fe200000e0000 */
[----:B------:R-:W-:Y:S01]  /*bbe0*/  IMAD R21, R6, 0x8000, R21 ;  /* 0x0000800006157824 */ /* 0x000fe200078e0215 */
[----:B------:R-:W-:Y:S01]  /*bbf0*/  R2UR UR33, R12 ;  /* 0x000000000c2172ca */ /* 0x000fe200000e0000 */
[----:B------:R-:W-:Y:S01]  /*bc00*/  UIADD3 UR14, UP0, UR38, 0xf0, URZ ;  /* 0x000000f0260e7890 */ /* 0x000fe2000ff1e03f */
[----:B------:R-:W-:Y:S01]  /*bc10*/  R2UR UR24, R7 ;  /* 0x00000000071872ca */ /* 0x000fe200000e0000 */
[----:B------:R-:W-:Y:S01]  /*bc20*/  UIADD3 UR40, UP1, UR38, 0x1f0, URZ ;  /* 0x000001f026287890 */ /* 0x000fe2000ff3e03f */
[----:B------:R-:W-:Y:S01]  /*bc30*/  R2UR UR8, R21 ;  /* 0x00000000150872ca */ /* 0x000fe200000e0000 */
[----:B------:R-:W-:Y:S01]  /*bc40*/  UIADD3.X UR15, URZ, UR39, URZ, UP0, !UPT ;  /* 0x000000273f0f7290 */ /* 0x000fe200087fe43f */
[----:B------:R-:W-:Y:S01]  /*bc50*/  R2UR UR36, R8 ;  /* 0x00000000082472ca */ /* 0x000fe200000e0000 */
[----:B------:R-:W-:Y:S01]  /*bc60*/  UIADD3.X UR41, URZ, UR39, URZ, UP1, !UPT ;  /* 0x000000273f297290 */ /* 0x000fe20008ffe43f */
[----:B------:R-:W-:Y:S01]  /*bc70*/  R2UR UR35, R14 ;  /* 0x000000000e2372ca */ /* 0x000fe200000e0000 */
[----:B------:R-:W-:Y:S01]  /*bc80*/  VIADD R6, R6, 0x1 ;  /* 0x0000000106067836 */ /* 0x000fe20000000000 */
[----:B------:R-:W-:Y:S01]  /*bc90*/  IADD3 R4, R4, -0x1, RZ ;  /* 0xffffffff04047810 */ /* 0x000fe20007ffe0ff */
[----:B------:R-:W-:Y:S01]  /*bca0*/  UIADD3 UR26, UR34, 0x40, URZ ;  /* 0x00000040221a7890 */ /* 0x000fe2000fffe03f */
[----:B------:R-:W-:Y:S01]  /*bcb0*/  R2UR UR19, R15 ;  /* 0x000000000f1372ca */ /* 0x000fe200000e0000 */
[----:B------:R-:W-:Y:S01]  /*bcc0*/  UMOV UR22, 0x0 ;  /* 0x0000000000167882 */ /* 0x000fe20000000000 */
[----:B------:R-:W-:Y:S01]  /*bcd0*/  ISETP.GT.AND P3, PT, R4, 0x1, PT ;  /* 0x000000010400780c */ /* 0x000fe20003f64270 */
[----:B------:R-:W-:Y:S01]  /*bce0*/  UIADD3 UR32, UR24, 0x100, URZ ;  /* 0x0000010018207890 */ /* 0x000fe2000fffe03f */
[----:B------:R-:W-:Y:S01]  /*bcf0*/  ISETP.NE.AND P1, PT, R6, 0x2, PT ;  /* 0x000000020600780c */ /* 0x000fe20003f25270 */
[----:B------:R-:W-:Y:S01]  /*bd00*/  UIADD3 UR24, UR24, 0x8100, URZ ;  /* 0x0000810018187890 */ /* 0x000fe2000fffe03f */
[----:B------:R-:W-:Y:S01]  /*bd10*/  VIADD R20, R20, 0x80 ;  /* 0x0000008014147836 */ /* 0x000fe20000000000 */
[----:B------:R-:W-:Y:S01]  /*bd20*/  UIADD3 UR16, UR8, 0x20100, URZ ;  /* 0x0002010008107890 */ /* 0x000fe2000fffe03f */
[----:B------:R-:W-:Y:S01]  /*bd30*/  SEL R12, RZ, 0x1, P1 ;  /* 0x00000001ff0c7807 */ /* 0x000fe20000800000 */
[----:B------:R-:W-:Y:S01]  /*bd40*/  UIADD3 UR8, UR8, 0x24100, URZ ;  /* 0x0002410008087890 */ /* 0x000fe2000fffe03f */
[----:B------:R-:W-:Y:S01]  /*bd50*/  SEL R6, R6, RZ, P1 ;  /* 0x000000ff06067207 */ /* 0x000fe20000800000 */
[----:B------:R-:W-:Y:S01]  /*bd60*/  UMOV UR23, 0x10000000 ;  /* 0x1000000000177882 */ /* 0x000fe20000000000 */
[----:B------:R-:W-:Y:S01]  /*bd70*/  UMOV UR25, UR33 ;  /* 0x0000002100197c82 */ /* 0x000fe20008000000 */
[----:B------:R-:W-:Y:S01]  /*bd80*/  UMOV UR28, UR36 ;  /* 0x00000024001c7c82 */ /* 0x000fe20008000000 */
[----:B------:R-:W-:Y:S01]  /*bd90*/  UMOV UR27, UR35 ;  /* 0x00000023001b7c82 */ /* 0x000fe20008000000 */
[----:B------:R-:W-:Y:S01]  /*bda0*/  UMOV UR17, UR33 ;  /* 0x0000002100117c82 */ /* 0x000fe20008000000 */
[----:B------:R-:W-:Y:S01]  /*bdb0*/  UMOV UR18, UR34 ;  /* 0x0000002200127c82 */ /* 0x000fe20008000000 */
[----:B------:R-:W-:Y:S01]  /*bdc0*/  UMOV UR20, UR36 ;  /* 0x0000002400147c82 */ /* 0x000fe20008000000 */
[----:B------:R0:W-:Y:S01]  /*bdd0*/  UTMALDG.3D [UR32], [UR14], desc[UR22] ;  /* 0x000016200e0075b4 */ /* 0x0001e20008011000 */
[----:B------:R-:W-:Y:S01]  /*bde0*/  UMOV UR9, UR33 ;  /* 0x0000002100097c82 */ /* 0x000fe20008000000 */
[----:B------:R-:W-:Y:S01]  /*bdf0*/  UMOV UR11, UR19 ;  /* 0x00000013000b7c82 */ /* 0x000fe20008000000 */
[----:B------:R-:W-:Y:S01]  /*be00*/  UMOV UR12, UR36 ;  /* 0x00000024000c7c82 */ /* 0x000fe20008000000 */
[----:B------:R-:W-:Y:S01]  /*be10*/  UMOV UR10, UR26 ;  /* 0x0000001a000a7c82 */ /* 0x000fe20008000000 */
[----:B------:R-:W-:Y:S01]  /*be20*/  LOP3.LUT R5, R5, R12, RZ, 0x3c, !PT ;  /* 0x0000000c05057212 */ /* 0x000fe200078e3cff */
[----:B------:R0:W-:Y:S01]  /*be30*/  UTMALDG.3D [UR24], [UR14], desc[UR22] ;  /* 0x000016180e0075b4 */ /* 0x0001e20008011000 */
[----:B------:R0:W-:Y:S01]  /*be40*/  UTMALDG.3D [UR16], [UR40], desc[UR22] ;  /* 0x00001610280075b4 */ /* 0x0001e20008011000 */
[----:B------:R0:W-:Y:S02]  /*be50*/  UTMALDG.3D [UR8], [UR40], desc[UR22] ;  /* 0x00001608280075b4 */ /* 0x0001e40008011000 */
[----:B0-----:R-:W-:Y:S05]  /*be60*/  @P3 BRA `(.L_x_295) ;  /* 0xfffffffc00183947 */ /* 0x001fea000383ffff */
.L_x_291:
[----:B------:R-:W-:Y:S05]  /*be70*/  BSYNC B1 ;  /* 0x0000000000017941 */ /* 0x000fea0003800000 */
.L_x_290:
[----:B------:R-:W-:Y:S01]  /*be80*/  LOP3.LUT P3, RZ, R11, 0xff, RZ, 0xc0, !PT ;  /* 0x000000ff0bff7812 */ /* 0x000fe2000786c0ff */
[----:B------:R-:W-:Y:S01]  /*be90*/  IMAD.IADD R0, R13, 0x1, R0 ;  /* 0x000000010d007824 */ /* 0x000fe200078e0200 */
[----:B------:R-:W-:Y:S01]  /*bea0*/  IADD3 R16, P4, R16, UR30, RZ ;  /* 0x0000001e10107c10 */ /* 0x000fe2000ff9e0ff */
[----:B------:R-:W-:Y:S01]  /*beb0*/  ULDC.64 UR8, c[0x0][0x650] ;  /* 0x0001940000087ab9 */ /* 0x000fe20000000a00 */
[----:B------:R-:W-:Y:S01]  /*bec0*/  BSSY B1, `(.L_x_296) ;  /* 0x000006b000017945 */ /* 0x000fe20003800000 */
[----:B------:R-:W-:Y:S01]  /*bed0*/  IMAD.MOV.U32 R7, RZ, RZ, -0x1 ;  /* 0xffffffffff077424 */ /* 0x000fe200078e00ff */
[----:B------:R-:W-:Y:S01]  /*bee0*/  SHF.R.U32.HI R4, RZ, 0x1, R0 ;  /* 0x00000001ff047819 */ /* 0x000fe20000011600 */
[----:B------:R-:W-:Y:S01]  /*bef0*/  IMAD.MOV.U32 R9, RZ, RZ, -0x1 ;  /* 0xffffffffff097424 */ /* 0x000fe200078e00ff */
[----:B------:R-:W-:Y:S01]  /*bf00*/  ISETP.GT.U32.AND P1, PT, R0, 0x1, PT ;  /* 0x000000010000780c */ /* 0x000fe20003f24070 */
[----:B------:R-:W-:Y:S01]  /*bf10*/  IMAD.MOV.U32 R8, RZ, RZ, -0x1 ;  /* 0xffffffffff087424 */ /* 0x000fe200078e00ff */
[----:B------:R-:W-:-:S02]  /*bf20*/  LOP3.LUT R4, R4, 0x1, RZ, 0xc0, !PT ;  /* 0x0000000104047812 */ /* 0x000fc400078ec0ff */
[----:B------:R-:W-:Y:S01]  /*bf30*/  ISETP.LT.U32.AND P1, PT, R13, 0x2, P1 ;  /* 0x000000020d00780c */ /* 0x000fe20000f21070 */
[----:B------:R-:W0:Y:S01]  /*bf40*/  @P3 S2R R6, SR_CgaCtaId ;  /* 0x0000000000063919 */ /* 0x000e220000008800 */
[----:B------:R-:W-:Y:S02]  /*bf50*/  @P3 MOV R5, 0x400 ;  /* 0x0000040000053802 */ /* 0x000fe40000000f00 */
[----:B------:R-:W-:Y:S02]  /*bf60*/  IADD3.X R17, R17, UR7, RZ, P4, !PT ;  /* 0x0000000711117c10 */ /* 0x000fe4000a7fe4ff */
[----:B------:R-:W-:Y:S02]  /*bf70*/  ISETP.GE.U32.AND P4, PT, R16, UR8, PT ;  /* 0x0000000810007c0c */ /* 0x000fe4000bf86070 */
[----:B------:R-:W-:Y:S02]  /*bf80*/  LOP3.LUT R0, R0, 0x1, RZ, 0xc0, !PT ;  /* 0x0000000100007812 */ /* 0x000fe400078ec0ff */
[----:B------:R-:W-:-:S02]  /*bf90*/  PRMT R11, RZ, 0x7610, R11 ;  /* 0x00007610ff0b7816 */ /* 0x000fc4000000000b */
[----:B0-----:R-:W-:-:S04]  /*bfa0*/  @P3 LEA R5, R6, R5, 0x18 ;  /* 0x0000000506053211 */ /* 0x001fc800078ec0ff */
[----:B------:R0:W-:Y:S01]  /*bfb0*/  @P3 SYNCS.ARRIVE.TRANS64.A1T0 RZ, [R5+URZ+0x38], RZ ;  /* 0x000038ff05ff39a7 */ /* 0x0001e2000810003f */
[----:B------:R-:W-:Y:S02]  /*bfc0*/  ISETP.NE.U32.AND P3, PT, R4, 0x1, PT ;  /* 0x000000010400780c */ /* 0x000fe40003f65070 */
[----:B------:R-:W-:Y:S02]  /*bfd0*/  SEL R4, RZ, 0x1, !P1 ;  /* 0x00000001ff047807 */ /* 0x000fe40004800000 */
[----:B------:R-:W-:Y:S02]  /*bfe0*/  ISETP.GE.U32.AND.EX P1, PT, R17, UR9, PT, P4 ;  /* 0x0000000911007c0c */ /* 0x000fe4000bf26140 */
[----:B------:R-:W-:-:S04]  /*bff0*/  ISETP.GT.U32.AND P3, PT, R13, 0x1, !P3 ;  /* 0x000000010d00780c */ /* 0x000fc80005f64070 */
[----:B0-----:R-:W-:-:S04]  /*c000*/  SEL R5, RZ, 0x1, !P3 ;  /* 0x00000001ff057807 */ /* 0x001fc80005800000 */
[--C-:B------:R-:W-:Y:S02]  /*c010*/  LOP3.LUT R3, R5, R3, R4.reuse, 0x96, !PT ;  /* 0x0000000305037212 */ /* 0x100fe400078e9604 */
[----:B------:R-:W-:Y:S01]  /*c020*/  PRMT R4, RZ, 0x7610, R4 ;  /* 0x00007610ff047816 */ /* 0x000fe20000000004 */
[----:B------:R-:W-:Y:S06]  /*c030*/  @P1 BRA `(.L_x_297) ;  /* 0x00000004004c1947 */ /* 0x000fec0003800000 */
[----:B------:R-:W-:Y:S01]  /*c040*/  ULDC.64 UR8, c[0x0][0x628] ;  /* 0x00018a0000087ab9 */ /* 0x000fe20000000a00 */
[----:B------:R-:W0:Y:S01]  /*c050*/  S2R R14, SR_CTAID.X ;  /* 0x00000000000e7919 */ /* 0x000e220000002500 */
[----:B------:R-:W-:Y:S01]  /*c060*/  ISETP.NE.U32.AND P1, PT, RZ, UR8, PT ;  /* 0x00000008ff007c0c */ /* 0x000fe2000bf25070 */
[----:B------:R-:W-:Y:S01]  /*c070*/  ULDC UR11, c[0x0][0x630] ;  /* 0x00018c00000b7ab9 */ /* 0x000fe20000000800 */
[----:B------:R-:W-:Y:S01]  /*c080*/  MOV R4, R16 ;  /* 0x0000001000047202 */ /* 0x000fe20000000f00 */
[----:B------:R-:W1:Y:S01]  /*c090*/  S2R R12, SR_CTAID.Y ;  /* 0x00000000000c7919 */ /* 0x000e620000002600 */
[----:B------:R-:W-:Y:S01]  /*c0a0*/  ISETP.NE.AND.EX P1, PT, RZ, UR9, PT, P1 ;  /* 0x00000009ff007c0c */ /* 0x000fe2000bf25310 */
[----:B------:R-:W-:-:S12]  /*c0b0*/  IMAD.MOV.U32 R5, RZ, RZ, R17 ;  /* 0x000000ffff057224 */ /* 0x000fd800078e0011 */
[----:B------:R-:W-:Y:S05]  /*c0c0*/  @!P1 BRA `(.L_x_298) ;  /* 0x0000000000289947 */ /* 0x000fea0003800000 */
[----:B------:R-:W-:Y:S02]  /*c0d0*/  ULDC UR10, c[0x0][0x634] ;  /* 0x00018d00000a7ab9 */ /* 0x000fe40000000800 */
[----:B------:R-:W-:-:S05]  /*c0e0*/  IADD3 R9, P1, R16, UR10, RZ ;  /* 0x0000000a10097c10 */ /* 0x000fca000ff3e0ff */
[----:B------:R-:W-:-:S04]  /*c0f0*/  IMAD.X R15, RZ, RZ, R17, P1 ;  /* 0x000000ffff0f7224 */ /* 0x000fc800008e0611 */
[----:B------:R-:W-:-:S04]  /*c100*/  IMAD.WIDE.U32 R6, R15, UR8, RZ ;  /* 0x000000080f067c25 */ /* 0x000fc8000f8e00ff */
[----:B------:R-:W-:-:S04]  /*c110*/  IMAD.WIDE.U32 R6, P1, R9, UR9, R6 ;  /* 0x0000000909067c25 */ /* 0x000fc8000f820006 */
[----:B------:R-:W-:-:S04]  /*c120*/  IMAD.WIDE.U32 R8, R9, UR8, RZ ;  /* 0x0000000809087c25 */ /* 0x000fc8000f8e00ff */
[----:B------:R-:W-:Y:S01]  /*c130*/  IMAD.X R5, RZ, RZ, RZ, P1 ;  /* 0x000000ffff057224 */ /* 0x000fe200008e06ff */
[----:B------:R-:W-:Y:S01]  /*c140*/  IADD3 RZ, P1, R9, R6, RZ ;  /* 0x0000000609ff7210 */ /* 0x000fe20007f3e0ff */
[----:B------:R-:W-:-:S04]  /*c150*/  IMAD.MOV.U32 R4, RZ, RZ, R7 ;  /* 0x000000ffff047224 */ /* 0x000fc800078e0007 */
[----:B------:R-:W-:-:S08]  /*c160*/  IMAD.WIDE.U32.X R4, R15, UR9, R4, P1 ;  /* 0x000000090f047c25 */ /* 0x000fd000088e0404 */
.L_x_298:
[--C-:B------:R-:W-:Y:S01]  /*c170*/  SHF.R.U64 R8, R4, UR11, R5.reuse ;  /* 0x0000000b04087c19 */ /* 0x100fe20008001205 */
[----:B------:R-:W-:Y:S01]  /*c180*/  ULDC.64 UR8, c[0x0][0x620] ;  /* 0x0001880000087ab9 */ /* 0x000fe20000000a00 */
[----:B------:R-:W-:Y:S01]  /*c190*/  SHF.R.U32.HI R4, RZ, UR11, R5 ;  /* 0x0000000bff047c19 */ /* 0x000fe20008011605 */
[----:B------:R-:W2:Y:S01]  /*c1a0*/  LDC R25, c[0x0][0x144] ;  /* 0x00005100ff197b82 */ /* 0x000ea20000000800 */
[----:B------:R-:W-:Y:S01]  /*c1b0*/  IADD3 R7, P1, RZ, -R8, RZ ;  /* 0x80000008ff077210 */ /* 0x000fe20007f3e0ff */
[----:B------:R-:W-:Y:S01]  /*c1c0*/  ULDC.64 UR12, c[0x0][0x640] ;  /* 0x00019000000c7ab9 */ /* 0x000fe20000000a00 */
[----:B0-----:R-:W-:Y:S01]  /*c1d0*/  I2FP.F32.U32 R9, R14 ;  /* 0x0000000e00097245 */ /* 0x001fe20000201000 */
[----:B------:R-:W-:Y:S02]  /*c1e0*/  ULDC UR10, c[0x0][0x608] ;  /* 0x00018200000a7ab9 */ /* 0x000fe40000000800 */
[----:B------:R-:W-:Y:S01]  /*c1f0*/  IMAD.X R4, RZ, RZ, ~R4, P1 ;  /* 0x000000ffff047224 */ /* 0x000fe200008e0e04 */
[----:B------:R-:W-:Y:S01]  /*c200*/  ISETP.NE.U32.AND P1, PT, RZ, UR12, PT ;  /* 0x0000000cff007c0c */ /* 0x000fe2000bf25070 */
[----:B------:R-:W0:Y:S02]  /*c210*/  LDC R21, c[0x0][0x148] ;  /* 0x00005200ff157b82 */ /* 0x000e240000000800 */
[----:B------:R-:W-:Y:S01]  /*c220*/  IMAD R6, R4, UR8, RZ ;  /* 0x0000000804067c24 */ /* 0x000fe2000f8e02ff */
[----:B------:R-:W-:Y:S01]  /*c230*/  ISETP.NE.AND.EX P1, PT, RZ, UR13, PT, P1 ;  /* 0x0000000dff007c0c */ /* 0x000fe2000bf25310 */
[----:B------:R-:W-:Y:S01]  /*c240*/  IMAD.WIDE.U32 R4, R7, UR8, R16 ;  /* 0x0000000807047c25 */ /* 0x000fe2000f8e0010 */
[----:B------:R-:W-:-:S03]  /*c250*/  ULDC UR8, c[0x0][0x150] ;  /* 0x0000540000087ab9 */ /* 0x000fc60000000800 */
[----:B------:R-:W-:Y:S02]  /*c260*/  IMAD R7, R7, UR9, R6 ;  /* 0x0000000907077c24 */ /* 0x000fe4000f8e0206 */
[----:B------:R-:W-:Y:S01]  /*c270*/  FMUL R6, R9, UR8 ;  /* 0x0000000809067c20 */ /* 0x000fe20008400000 */
[----:B------:R-:W-:Y:S01]  /*c280*/  ULDC UR8, c[0x0][0x618] ;  /* 0x0001860000087ab9 */ /* 0x000fe20000000800 */
[----:B------:R-:W-:Y:S01]  /*c290*/  ULDC UR9, c[0x0][0x154] ;  /* 0x0000550000097ab9 */ /* 0x000fe20000000800 */
[----:B------:R-:W-:-:S03]  /*c2a0*/  IADD3 R5, R5, R7, RZ ;  /* 0x0000000705057210 */ /* 0x000fc60007ffe0ff */
[----:B------:R-:W3:Y:S01]  /*c2b0*/  F2I.U32.TRUNC.NTZ R6, R6 ;  /* 0x0000000600067305 */ /* 0x000ee2000020f000 */
[----:B------:R-:W-:Y:S02]  /*c2c0*/  SHF.R.U64 R9, R4, UR8, R5 ;  /* 0x0000000804097c19 */ /* 0x000fe40008001205 */
[----:B-1----:R-:W-:-:S05]  /*c2d0*/  I2FP.F32.U32 R4, R12 ;  /* 0x0000000c00047245 */ /* 0x002fca0000201000 */
[----:B------:R-:W-:Y:S01]  /*c2e0*/  FMUL R22, R4, UR9 ;  /* 0x0000000904167c20 */ /* 0x000fe20008400000 */
[----:B------:R-:W-:Y:S01]  /*c2f0*/  SHF.R.U32.HI R4, RZ, UR8, R5 ;  /* 0x00000008ff047c19 */ /* 0x000fe20008011605 */
[----:B------:R-:W-:-:S03]  /*c300*/  ULDC UR8, c[0x0][0x658] ;  /* 0x0001960000087ab9 */ /* 0x000fc60000000800 */
[--C-:B------:R-:W-:Y:S01]  /*c310*/  SHF.R.U64 R20, R9, UR10, R4.reuse ;  /* 0x0000000a09147c19 */ /* 0x100fe20008001204 */
[----:B------:R-:W1:Y:S01]  /*c320*/  F2I.U32.TRUNC.NTZ R22, R22 ;  /* 0x0000001600167305 */ /* 0x000e62000020f000 */
[----:B------:R-:W-:Y:S01]  /*c330*/  SHF.R.U32.HI R5, RZ, UR10, R4 ;  /* 0x0000000aff057c19 */ /* 0x000fe20008011604 */
[----:B---3--:R-:W-:-:S03]  /*c340*/  IMAD.MOV R6, RZ, RZ, -R6 ;  /* 0x000000ffff067224 */ /* 0x008fc600078e0a06 */
[--C-:B------:R-:W-:Y:S01]  /*c350*/  SHF.R.U64 R15, R20, UR8, R5.reuse ;  /* 0x00000008140f7c19 */ /* 0x100fe20008001205 */
[----:B--2---:R-:W-:Y:S01]  /*c360*/  IMAD R14, R25, R6, R14 ;  /* 0x00000006190e7224 */ /* 0x004fe200078e020e */
[----:B------:R-:W-:-:S03]  /*c370*/  SHF.R.U32.HI R23, RZ, UR8, R5 ;  /* 0x00000008ff177c19 */ /* 0x000fc60008011605 */
[----:B------:R-:W-:Y:S02]  /*c380*/  IMAD.MOV.U32 R4, RZ, RZ, R15 ;  /* 0x000000ffff047224 */ /* 0x000fe400078e000f */
[----:B------:R-:W-:Y:S01]  /*c390*/  IMAD.MOV.U32 R5, RZ, RZ, R23 ;  /* 0x000000ffff057224 */ /* 0x000fe200078e0017 */
[----:B-1----:R-:W-:Y:S06]  /*c3a0*/  @!P1 BRA `(.L_x_299) ;  /* 0x0000000000289947 */ /* 0x002fec0003800000 */
[----:B------:R-:W-:Y:S02]  /*c3b0*/  ULDC UR8, c[0x0][0x64c] ;  /* 0x0001930000087ab9 */ /* 0x000fe40000000800 */
[----:B------:R-:W-:-:S05]  /*c3c0*/  IADD3 R5, P1, R15, UR8, RZ ;  /* 0x000000080f057c10 */ /* 0x000fca000ff3e0ff */
[----:B------:R-:W-:-:S04]  /*c3d0*/  IMAD.X R23, RZ, RZ, R23, P1 ;  /* 0x000000ffff177224 */ /* 0x000fc800008e0617 */
[----:B------:R-:W-:-:S04]  /*c3e0*/  IMAD.WIDE.U32 R6, R23, UR12, RZ ;  /* 0x0000000c17067c25 */ /* 0x000fc8000f8e00ff */
[----:B------:R-:W-:-:S04]  /*c3f0*/  IMAD.WIDE.U32 R6, P1, R5, UR13, R6 ;  /* 0x0000000d05067c25 */ /* 0x000fc8000f820006 */
[----:B------:R-:W-:Y:S01]  /*c400*/  IMAD.WIDE.U32 R4, R5, UR12, RZ ;  /* 0x0000000c05047c25 */ /* 0x000fe2000f8e00ff */
[----:B------:R-:W-:-:S04]  /*c410*/  MOV R4, R7 ;  /* 0x0000000700047202 */ /* 0x000fc80000000f00 */
[----:B------:R-:W-:Y:S01]  /*c420*/  IADD3 RZ, P3, R5, R6, RZ ;  /* 0x0000000605ff7210 */ /* 0x000fe20007f7e0ff */
[----:B------:R-:W-:-:S04]  /*c430*/  IMAD.X R5, RZ, RZ, RZ, P1 ;  /* 0x000000ffff057224 */ /* 0x000fc800008e06ff */
[----:B------:R-:W-:-:S08]  /*c440*/  IMAD.WIDE.U32.X R4, R23, UR13, R4, P3 ;  /* 0x0000000d17047c25 */ /* 0x000fd000098e0404 */
.L_x_299:
[----:B------:R-:W-:Y:S01]  /*c450*/  ISETP.NE.AND P1, PT, R2, 0x1, PT ;  /* 0x000000010200780c */ /* 0x000fe20003f25270 */
[----:B------:R-:W-:Y:S01]  /*c460*/  ULDC UR8, c[0x0][0x648] ;  /* 0x0001920000087ab9 */ /* 0x000fe20000000800 */
[----:B------:R-:W-:Y:S01]  /*c470*/  LOP3.LUT R20, R20, UR6, RZ, 0xc0, !PT ;  /* 0x0000000614147c12 */ /* 0x000fe2000f8ec0ff */
[----:B------:R-:W-:Y:S01]  /*c480*/  IMAD.MOV R22, RZ, RZ, -R22 ;  /* 0x000000ffff167224 */ /* 0x000fe200078e0a16 */
[----:B------:R-:W-:Y:S01]  /*c490*/  SHF.R.U64 R5, R4, UR8, R5 ;  /* 0x0000000804057c19 */ /* 0x000fe20008001205 */
[----:B------:R-:W-:Y:S01]  /*c4a0*/  ULDC UR8, c[0x0][0x638] ;  /* 0x00018e0000087ab9 */ /* 0x000fe20000000800 */
[----:B------:R-:W-:Y:S01]  /*c4b0*/  LOP3.LUT R6, R9, UR4, RZ, 0xc0, !PT ;  /* 0x0000000409067c12 */ /* 0x000fe2000f8ec0ff */
[----:B------:R-:W-:Y:S02]  /*c4c0*/  ULDC UR9, c[0x0][0x610] ;  /* 0x0001840000097ab9 */ /* 0x000fe40000000800 */
[----:B------:R-:W-:Y:S02]  /*c4d0*/  IMAD.MOV R4, RZ, RZ, -R5 ;  /* 0x000000ffff047224 */ /* 0x000fe400078e0a05 */
[----:B------:R-:W-:-:S02]  /*c4e0*/  IMAD R5, R5, UR5, R20 ;  /* 0x0000000505057c24 */ /* 0x000fc4000f8e0214 */
[----:B0-----:R-:W-:Y:S02]  /*c4f0*/  @P1 IMAD R14, R21, R22, R12 ;  /* 0x00000016150e1224 */ /* 0x001fe400078e020c */
[----:B------:R-:W-:Y:S01]  /*c500*/  IMAD R15, R4, UR8, R15 ;  /* 0x00000008040f7c24 */ /* 0x000fe2000f8e020f */
[----:B------:R-:W-:Y:S01]  /*c510*/  ULDC UR8, c[0x0][0x600] ;  /* 0x0001800000087ab9 */ /* 0x000fe20000000800 */
[----:B------:R-:W-:Y:S02]  /*c520*/  IMAD R14, R5, UR9, R14 ;  /* 0x00000009050e7c24 */ /* 0x000fe4000f8e020e */
[----:B------:R-:W-:Y:S02]  /*c530*/  IMAD R15, R15, UR8, R6 ;  /* 0x000000080f0f7c24 */ /* 0x000fe4000f8e0206 */
[----:B------:R-:W-:-:S03]  /*c540*/  IMAD.MOV.U32 R4, RZ, RZ, 0x1 ;  /* 0x00000001ff047424 */ /* 0x000fc600078e00ff */
[----:B------:R-:W-:Y:S02]  /*c550*/  SEL R9, R15, R14, !P1 ;  /* 0x0000000e0f097207 */ /* 0x000fe40004800000 */
[----:B------:R-:W-:-:S07]  /*c560*/  SEL R7, R14, R15, !P1 ;  /* 0x0000000f0e077207 */ /* 0x000fce0004800000 */
.L_x_297:
[----:B------:R-:W-:Y:S05]  /*c570*/  BSYNC B1 ;  /* 0x0000000000017941 */ /* 0x000fea0003800000 */
.L_x_296:
[----:B------:R-:W-:-:S13]  /*c580*/  LOP3.LUT P1, RZ, R4, 0xff, RZ, 0xc0, !PT ;  /* 0x000000ff04ff7812 */ /* 0x000fda000782c0ff */
[----:B------:R-:W-:Y:S05]  /*c590*/  @P1 BRA `(.L_x_300) ;  /* 0xfffffff400181947 */ /* 0x000fea000383ffff */
[----:B------:R-:W-:Y:S05]  /*c5a0*/  BSYNC B0 ;  /* 0x0000000000007941 */ /* 0x000fea0003800000 */
.L_x_288:
[----:B------:R-:W-:-:S03]  /*c5b0*/  UMOV UR8, 0xffffffff ;  /* 0xffffffff00087882 */ /* 0x000fc60000000000 */
[----:B------:R-:W-:Y:S05]  /*c5c0*/  BRA.DIV UR8, `(.L_x_301) ;  /* 0x0000000208d07947 */ /* 0x000fea000b800000 */
[----:B------:R-:W-:-:S13]  /*c5d0*/  ELECT P6, URZ, PT ;  /* 0x00000000003f782f */ /* 0x000fda00038c0000 */
.L_x_313:
[----:B------:R-:W-:Y:S04]  /*c5e0*/  BSSY B0, `(.L_x_302) ;  /* 0x0000019000007945 */ /* 0x000fe80003800000 */
[----:B------:R-:W-:Y:S05]  /*c5f0*/  @!P6 BRA `(.L_x_303) ;  /* 0x00000000005ce947 */ /* 0x000fea0003800000 */
[----:B------:R-:W-:-:S04]  /*c600*/  LOP3.LUT R19, R19, 0x2, RZ, 0xfc, !PT ;  /* 0x0000000213137812 */ /* 0x000fc800078efcff */
[----:B------:R-:W-:-:S13]  /*c610*/  ISETP.NE.AND P0, PT, R19, 0x3, PT ;  /* 0x000000031300780c */ /* 0x000fda0003f05270 */
[----:B------:R-:W-:Y:S05]  /*c620*/  @!P0 BRA `(.L_x_304) ;  /* 0x0000000000048947 */ /* 0x000fea0003800000 */
[----:B------:R-:W-:Y:S01]  /*c630*/  BPT.TRAP 0x1 ;  /* 0x000000040000795c */ /* 0x000fe20000300000 */
.L_x_304:
[----:B------:R-:W0:Y:S01]  /*c640*/  S2R R5, SR_CgaCtaId ;  /* 0x0000000000057919 */ /* 0x000e220000008800 */
[----:B------:R-:W-:Y:S02]  /*c650*/  MOV R2, 0x400 ;  /* 0x0000040000027802 */ /* 0x000fe40000000f00 */
[----:B------:R-:W-:Y:S02]  /*c660*/  SHF.L.U32 R4, R3, 0x1f, RZ ;  /* 0x0000001f03047819 */ /* 0x000fe400000006ff */
[----:B0-----:R-:W-:-:S05]  /*c670*/  LEA R5, R5, R2, 0x18 ;  /* 0x0000000205057211 */ /* 0x001fca00078ec0ff */
[----:B------:R-:W-:-:S04]  /*c680*/  VIADD R5, R5, 0x10 ;  /* 0x0000001005057836 */ /* 0x000fc80000000000 */
[C---:B------:R-:W-:Y:S01]  /*c690*/  IMAD R7, R0.reuse, 0x8, R5 ;  /* 0x0000000800077824 */ /* 0x040fe200078e0205 */
[----:B------:R-:W-:-:S03]  /*c6a0*/  IADD3 R0, R0, 0x1, RZ ;  /* 0x0000000100007810 */ /* 0x000fc60007ffe0ff */
[----:B------:R-:W0:Y:S01]  /*c6b0*/  SYNCS.PHASECHK.TRANS64.TRYWAIT P0, [R7+URZ], R4 ;  /* 0x00000004070075a7 */ /* 0x000e22000800017f */
[----:B------:R-:W-:-:S04]  /*c6c0*/  ISETP.NE.AND P1, PT, R0, 0x2, PT ;  /* 0x000000020000780c */ /* 0x000fc80003f25270 */
[----:B------:R-:W-:Y:S02]  /*c6d0*/  SEL R2, RZ, 0x1, P1 ;  /* 0x00000001ff027807 */ /* 0x000fe40000800000 */
[----:B------:R-:W-:Y:S02]  /*c6e0*/  SEL R0, R0, RZ, P1 ;  /* 0x000000ff00007207 */ /* 0x000fe40000800000 */
[----:B------:R-:W-:Y:S01]  /*c6f0*/  LOP3.LUT R2, R3, R2, RZ, 0x3c, !PT ;  /* 0x0000000203027212 */ /* 0x000fe200078e3cff */
[----:B0-----:R-:W-:Y:S06]  /*c700*/  @!P0 BRA `(.L_x_305) ;  /* 0x0000000000a08947 */ /* 0x001fec0003800000 */
.L_x_314:
[----:B------:R-:W-:Y:S01]  /*c710*/  IMAD R5, R0, 0x8, R5 ;  /* 0x0000000800057824 */ /* 0x000fe200078e0205 */
[----:B------:R-:W-:-:S07]  /*c720*/  SHF.L.U32 R0, R2, 0x1f, RZ ;  /* 0x0000001f02007819 */ /* 0x000fce00000006ff */
.L_x_306:
[----:B-1----:R1:W2:Y:S02]  /*c730*/  SYNCS.PHASECHK.TRANS64.TRYWAIT P0, [R5+URZ], R0 ;  /* 0x00000000050075a7 */ /* 0x0022a4000800017f */
[----:B--2---:R-:W-:Y:S05]  /*c740*/  @!P0 NANOSLEEP.SYNCS 0x989680 ;  /* 0x009896800000895d */ /* 0x004fea0003900000 */
[----:B------:R-:W2:Y:S02]  /*c750*/  @!P0 SYNCS.PHASECHK.TRANS64 P0, [R5+URZ], R0 ;  /* 0x00000000050085a7 */ /* 0x000ea4000800007f */
[----:B--2---:R-:W-:Y:S05]  /*c760*/  @!P0 BRA `(.L_x_306) ;  /* 0xfffffffc00f08947 */ /* 0x004fea000383ffff */
.L_x_303:
[----:B------:R-:W-:Y:S05]  /*c770*/  BSYNC B0 ;  /* 0x0000000000007941 */ /* 0x000fea0003800000 */
.L_x_302:
[----:B------:R-:W-:Y:S05]  /*c780*/  EXIT ;  /* 0x000000000000794d */ /* 0x000fea0003800000 */
.L_x_17:
[----:B---3--:R3:W4:Y:S02]  /*c790*/  SYNCS.PHASECHK.TRANS64.TRYWAIT P1, [R3+URZ], R0 ;  /* 0x00000000030075a7 */ /* 0x008724000802017f */
[----:B----4-:R-:W-:Y:S05]  /*c7a0*/  @!P1 NANOSLEEP.SYNCS 0x989680 ;  /* 0x009896800000995d */ /* 0x010fea0003900000 */
[----:B------:R-:W4:Y:S02]  /*c7b0*/  @!P1 SYNCS.PHASECHK.TRANS64 P1, [R3+URZ], R0 ;  /* 0x00000000030095a7 */ /* 0x000f24000802007f */
[----:B----4-:R-:W-:Y:S05]  /*c7c0*/  @!P1 BRA `(.L_x_17) ;  /* 0xfffffffc00f09947 */ /* 0x010fea000383ffff */
[----:B------:R-:W-:Y:S05]  /*c7d0*/  BRA `(.L_x_16) ;  /* 0xffffff48007c7947 */ /* 0x000fea000383ffff */
.L_x_22:
[----:B-1----:R-:W-:-:S04]  /*c7e0*/  IMAD.U32 R4, RZ, RZ, UR9 ;  /* 0x00000009ff047e24 */ /* 0x002fc8000f8e00ff */
[----:B------:R1:W2:Y:S03]  /*c7f0*/  SYNCS.PHASECHK.TRANS64.TRYWAIT P1, [R4+URZ], R3 ;  /* 0x00000003040075a7 */ /* 0x0002a6000802017f */
[----:B--2---:R-:W-:Y:S05]  /*c800*/  @!P1 NANOSLEEP.SYNCS 0x989680 ;  /* 0x009896800000995d */ /* 0x004fea0003900000 */
[----:B------:R-:W2:Y:S02]  /*c810*/  @!P1 SYNCS.PHASECHK.TRANS64 P1, [R4+URZ], R3 ;  /* 0x00000003040095a7 */ /* 0x000ea4000802007f */
[----:B--2---:R-:W-:Y:S05]  /*c820*/  @!P1 BRA `(.L_x_22) ;  /* 0xfffffffc00ec9947 */ /* 0x004fea000383ffff */
[----:B------:R-:W-:Y:S05]  /*c830*/  BRA `(.L_x_21) ;  /* 0xffffff5000707947 */ /* 0x000fea000383ffff */
.L_x_289:
[----:B------:R-:W-:Y:S01]  /*c840*/  BSSY B1, `(.L_x_307) ;  /* 0x0000006000017945 */ /* 0x000fe20003800000 */
[----:B------:R-:W-:-:S07]  /*c850*/  IMAD.MOV.U32 R15, RZ, RZ, -0x1 ;  /* 0xffffffffff0f7424 */ /* 0x000fce00078e00ff */
[----:B------:R-:W-:Y:S05]  /*c860*/  WARPSYNC.COLLECTIVE R15, `(.L_x_308) ;  /* 0x000000000f0c7348 */ /* 0x000fea0003c00000 */
[----:B------:R-:W-:Y:S02]  /*c870*/  ELECT P6, UR62, PT ;  /* 0x00000000003e782f */ /* 0x000fe400038c0000 */
[----:B------:R-:W-:Y:S01]  /*c880*/  MOV R14, UR62 ;  /* 0x0000003e000e7c02 */ /* 0x000fe20008000f00 */
[----:B------:R-:W-:Y:S10]  /*c890*/  ENDCOLLECTIVE ;  /* 0x000000000000791b */ /* 0x000ff40003800000 */
.L_x_308:
[----:B------:R-:W-:Y:S05]  /*c8a0*/  BSYNC B1 ;  /* 0x0000000000017941 */ /* 0x000fea0003800000 */
.L_x_307:
[----:B------:R-:W-:Y:S05]  /*c8b0*/  BRA `(.L_x_309) ;  /* 0xfffffff0005c7947 */ /* 0x000fea000383ffff */
.L_x_292:
[----:B0-----:R0:W1:Y:S02]  /*c8c0*/  SYNCS.PHASECHK.TRANS64.TRYWAIT P1, [R12+URZ+0x10], R7 ;  /* 0x000010070c0075a7 */ /* 0x001064000802017f */
[----:B-1----:R-:W-:Y:S05]  /*c8d0*/  @!P1 NANOSLEEP.SYNCS 0x989680 ;  /* 0x009896800000995d */ /* 0x002fea0003900000 */
[----:B------:R-:W1:Y:S02]  /*c8e0*/  @!P1 SYNCS.PHASECHK.TRANS64 P1, [R12+URZ+0x10], R7 ;  /* 0x000010070c0095a7 */ /* 0x000e64000802007f */
[----:B-1----:R-:W-:Y:S05]  /*c8f0*/  @!P1 BRA `(.L_x_292) ;  /* 0xfffffffc00f09947 */ /* 0x002fea000383ffff */
[----:B------:R-:W-:Y:S05]  /*c900*/  BRA `(.L_x_310) ;  /* 0xfffffff000907947 */ /* 0x000fea000383ffff */
.L_x_301:
[----:B------:R-:W-:Y:S01]  /*c910*/  BSSY B0, `(.L_x_311) ;  /* 0x0000006000007945 */ /* 0x000fe20003800000 */
[----:B------:R-:W-:-:S07]  /*c920*/  IMAD.MOV.U32 R15, RZ, RZ, -0x1 ;  /* 0xffffffffff0f7424 */ /* 0x000fce00078e00ff */
[----:B------:R-:W-:Y:S05]  /*c930*/  WARPSYNC.COLLECTIVE R15, `(.L_x_312) ;  /* 0x000000000f0c7348 */ /* 0x000fea0003c00000 */
[----:B------:R-:W-:Y:S02]  /*c940*/  ELECT P6, UR62, PT ;  /* 0x00000000003e782f */ /* 0x000fe400038c0000 */
[----:B------:R-:W-:Y:S01]  /*c950*/  MOV R14, UR62 ;  /* 0x0000003e000e7c02 */ /* 0x000fe20008000f00 */
[----:B------:R-:W-:Y:S10]  /*c960*/  ENDCOLLECTIVE ;  /* 0x000000000000791b */ /* 0x000ff40003800000 */
.L_x_312:
[----:B------:R-:W-:Y:S05]  /*c970*/  BSYNC B0 ;  /* 0x0000000000007941 */ /* 0x000fea0003800000 */
.L_x_311:
[----:B------:R-:W-:Y:S05]  /*c980*/  BRA `(.L_x_313) ;  /* 0xfffffffc00147947 */ /* 0x000fea000383ffff */
.L_x_305:
[----:B0-----:R0:W1:Y:S02]  /*c990*/  SYNCS.PHASECHK.TRANS64.TRYWAIT P0, [R7+URZ], R4 ;  /* 0x00000004070075a7 */ /* 0x001064000800017f */
[----:B-1----:R-:W-:Y:S05]  /*c9a0*/  @!P0 NANOSLEEP.SYNCS 0x989680 ;  /* 0x009896800000895d */ /* 0x002fea0003900000 */
[----:B------:R-:W1:Y:S02]  /*c9b0*/  @!P0 SYNCS.PHASECHK.TRANS64 P0, [R7+URZ], R4 ;  /* 0x00000004070085a7 */ /* 0x000e64000800007f */
[----:B-1----:R-:W-:Y:S05]  /*c9c0*/  @!P0 BRA `(.L_x_305) ;  /* 0xfffffffc00f08947 */ /* 0x002fea000383ffff */
[----:B------:R-:W-:Y:S05]  /*c9d0*/  BRA `(.L_x_314) ;  /* 0xfffffffc004c7947 */ /* 0x000fea000383ffff */
.L_x_315:
[----:B------:R-:W-:-:S00]  /*c9e0*/  BRA `(.L_x_315) ;  /* 0xfffffffc00fc7947 */ /* 0x000fc0000383ffff */
[----:B------:R-:W-:-:S00]  /*c9f0*/  NOP ;  /* 0x0000000000007918 */ /* 0x000fc00000000000 */
        /* <DEDUP_REMOVED lines=8> */
.L_x_316:


//--------------------- .nv.global.init           --------------------------
	.section	.nv.global.init,"aw",@progbits
.nv.global.init:
	.type		$str$22,@object
	.size		$str$22,($str$23 - $str$22)
$str$22:
        /*0000*/ 	.byte	0x6b, 0x5f, 0x74, 0x69, 0x6c, 0x65, 0x5f, 0x63, 0x6f, 0x75, 0x6e, 0x74, 0x20, 0x3e, 0x3d, 0x20
        /*0010*/ 	.byte	0x31, 0x00
	.type		$str$23,@object
	.size		$str$23,(__unnamed_1 - $str$23)
$str$23:
        /*0012*/ 	.byte	0x2f, 0x74, 0x6d, 0x70, 0x2f, 0x63, 0x75, 0x74, 0x6c, 0x61, 0x73, 0x73, 0x5f, 0x73, 0x77, 0x65
        /*0022*/ 	.byte	0x65, 0x70, 0x5f, 0x73, 0x72, 0x63, 0x2f, 0x69, 0x6e, 0x63, 0x6c, 0x75, 0x64, 0x65, 0x2f, 0x63
        /*0032*/ 	.byte	0x75, 0x74, 0x6c, 0x61, 0x73, 0x73, 0x2f, 0x67, 0x65, 0x6d, 0x6d, 0x2f, 0x63, 0x6f, 0x6c, 0x6c
        /*0042*/ 	.byte	0x65, 0x63, 0x74, 0x69, 0x76, 0x65, 0x2f, 0x73, 0x6d, 0x39, 0x30, 0x5f, 0x6d, 0x6d, 0x61, 0x5f
        /*0052*/ 	.byte	0x74, 0x6d, 0x61, 0x5f, 0x67, 0x6d, 0x6d, 0x61, 0x5f, 0x73, 0x73, 0x5f, 0x77, 0x61, 0x72, 0x70
        /*0062*/ 	.byte	0x73, 0x70, 0x65, 0x63, 0x69, 0x61, 0x6c, 0x69, 0x7a, 0x65, 0x64, 0x2e, 0x68, 0x70, 0x70, 0x00
	.type		__unnamed_1,@object
	.size		__unnamed_1,(.L_0 - __unnamed_1)
__unnamed_1:
        /*0072*/ 	.byte	0x76, 0x6f, 0x69, 0x64, 0x20, 0x63, 0x75, 0x74, 0x6c, 0x61, 0x73, 0x73, 0x3a, 0x3a, 0x67, 0x65
        /* <DEDUP_REMOVED lines=179> */
        /*0bb2*/ 	.byte	0x74, 0x65, 0x3a, 0x3a, 0x69, 0x64, 0x65, 0x6e, 0x74, 0x69, 0x74, 0x79, 0x5d, 0x00
.L_0:


//--------------------- .nv.shared._ZN7cutlass13device_kernelINS_4gemm6kernel13GemmUniversalIN4cute5tupleIJiiiiEEENS1_10collective13CollectiveMmaINS1_34MainloopSm90TmaGmmaWarpSpecializedILi2ENS5_IJNS4_1CILi1EEESB_SB_EEENS1_35KernelTmaWarpSpecializedCooperativeEEENS5_IJNSA_ILi256EEENSA_ILi128EEESG_EEENS_6half_tENS5_IJlSB_lEEESI_SJ_NS4_8TiledMMAINS4_8MMA_AtomIJNS4_4SM904GMMA26MMA_64x128x16_F32F16F16_SSILNSN_5MajorE0ELSP_0ELNSN_7ScaleInE1ELSQ_1EEEEEENS4_6LayoutINS5_IJNSA_ILi2EEESB_SB_EEENS5_IJSB_NSA_ILi0EEESW_EEEEENS5_IJNS4_10UnderscoreESZ_SZ_EEEEENS4_13SM90_TMA_LOADENS4_14ComposedLayoutINS4_7SwizzleILi3ELi4ELi3EEENS4_18smem_ptr_flag_bitsILi16EEENST_INS5_IJNSA_ILi8EEENSA_ILi64EEEEEENS5_IJS19_SB_EEEEEEEvNS4_8identityES12_S1D_vS1E_EENS_8epilogue10collective6detail29Sm90TmaWarpSpecializedAdapterINS1H_15DefaultEpilogueISI_SJ_SJ_NS1G_6thread17LinearCombinationISI_Li1EffLNS1L_9ScaleType4KindE0ELNS_15FloatRoundStyleE2ESI_EENS1_15EpilogueDefaultEEEEEvvEEEEvNT_6ParamsE --------------------------
	.section	.nv.shared._ZN7cutlass13device_kernelINS_4gemm6kernel13GemmUniversalIN4cute5tupleIJiiiiEEENS1_10collective13CollectiveMmaINS1_34MainloopSm90TmaGmmaWarpSpecializedILi2ENS5_IJNS4_1CILi1EEESB_SB_EEENS1_35KernelTmaWarpSpecializedCooperativeEEENS5_IJNSA_ILi256EEENSA_ILi128EEESG_EEENS_6half_tENS5_IJlSB_lEEESI_SJ_NS4_8TiledMMAINS4_8MMA_AtomIJNS4_4SM904GMMA26MMA_64x128x16_F32F16F16_SSILNSN_5MajorE0ELSP_0ELNSN_7ScaleInE1ELSQ_1EEEEEENS4_6LayoutINS5_IJNSA_ILi2EEESB_SB_EEENS5_IJSB_NSA_ILi0EEESW_EEEEENS5_IJNS4_10UnderscoreESZ_SZ_EEEEENS4_13SM90_TMA_LOADENS4_14ComposedLayoutINS4_7SwizzleILi3ELi4ELi3EEENS4_18smem_ptr_flag_bitsILi16EEENST_INS5_IJNSA_ILi8EEENSA_ILi64EEEEEENS5_IJS19_SB_EEEEEEEvNS4_8identityES12_S1D_vS1E_EENS_8epilogue10collective6detail29Sm90TmaWarpSpecializedAdapterINS1H_15DefaultEpilogueISI_SJ_SJ_NS1G_6thread17LinearCombinationISI_Li1EffLNS1L_9ScaleType4KindE0ELNS_15FloatRoundStyleE2ESI_EENS1_15EpilogueDefaultEEEEEvvEEEEvNT_6ParamsE,"aw",@nobits
	.sectionflags	@""
	.align	16
	.zero		1024


//--------------------- .nv.shared.reserved.0     --------------------------
	.section	.nv.shared.reserved.0,"aw",@nobits
	.weak		__nv_reservedSMEM_offset_0_alias
	.size		__nv_reservedSMEM_offset_0_alias, 0, 0
	.other		__nv_reservedSMEM_offset_0_alias,@"STO_CUDA_RESERVED_SHARED STV_DEFAULT"
__nv_reservedSMEM_offset_0_alias:
	.zero		0


//--------------------- .nv.global                --------------------------
	.section	.nv.global,"aw",@nobits
.nv.global:
	.type		_ZN40_INTERNAL_d378c45e_4_k_cu_9e8aca9e_159994cute1_E,@object
	.size		_ZN40_INTERNAL_d378c45e_4_k_cu_9e8aca9e_159994cute1_E,(_ZN40_INTERNAL_d378c45e_4_k_cu_9e8aca9e_159994cuda3std3__45__cpo6cbeginE - _ZN40_INTERNAL_d378c45e_4_k_cu_9e8aca9e_159994cute1_E)
_ZN40_INTERNAL_d378c45e_4_k_cu_9e8aca9e_159994cute1_E:
	.zero		1
	.type		_ZN40_INTERNAL_d378c45e_4_k_cu_9e8aca9e_159994cuda3std3__45__cpo6cbeginE,@object
	.size		_ZN40_INTERNAL_d378c45e_4_k_cu_9e8aca9e_159994cuda3std3__45__cpo6cbeginE,(_ZN40_INTERNAL_d378c45e_4_k_cu_9e8aca9e_159994cuda3std3__48in_placeE - _ZN40_INTERNAL_d378c45e_4_k_cu_9e8aca9e_159994cuda3std3__45__cpo6cbeginE)
_ZN40_INTERNAL_d378c45e_4_k_cu_9e8aca9e_159994cuda3std3__45__cpo6cbeginE:
	.zero		1
	.type		_ZN40_INTERNAL_d378c45e_4_k_cu_9e8aca9e_159994cuda3std3__48in_placeE,@object
	.size		_ZN40_INTERNAL_d378c45e_4_k_cu_9e8aca9e_159994cuda3std3__48in_placeE,(_ZN40_INTERNAL_d378c45e_4_k_cu_9e8aca9e_159994cuda3std6ranges3__45__cpo9iter_moveE - _ZN40_INTERNAL_d378c45e_4_k_cu_9e8aca9e_159994cuda3std3__48in_placeE)
_ZN40_INTERNAL_d378c45e_4_k_cu_9e8aca9e_159994cuda3std3__48in_placeE:
	.zero		1
	.type		_ZN40_INTERNAL_d378c45e_4_k_cu_9e8aca9e_159994cuda3std6ranges3__45__cpo9iter_moveE,@object
	.size		_ZN40_INTERNAL_d378c45e_4_k_cu_9e8aca9e_159994cuda3std6ranges3__45__cpo9iter_moveE,(_ZN40_INTERNAL_d378c45e_4_k_cu_9e8aca9e_159994cuda3std3__45__cpo5beginE - _ZN40_INTERNAL_d378c45e_4_k_cu_9e8aca9e_159994cuda3std6ranges3__45__cpo9iter_moveE)
_ZN40_INTERNAL_d378c45e_4_k_cu_9e8aca9e_159994cuda3std6ranges3__45__cpo9iter_moveE:
	.zero		1
	.type		_ZN40_INTERNAL_d378c45e_4_k_cu_9e8aca9e_159994cuda3std3__45__cpo5beginE,@object
	.size		_ZN40_INTERNAL_d378c45e_4_k_cu_9e8aca9e_159994cuda3std3__45__cpo5beginE,(_ZN40_INTERNAL_d378c45e_4_k_cu_9e8aca9e_159994cuda3std3__442_GLOBAL__N__d378c45e_4_k_cu_9e8aca9e_159996ignoreE - _ZN40_INTERNAL_d378c45e_4_k_cu_9e8aca9e_159994cuda3std3__45__cpo5beginE)
_ZN40_INTERNAL_d378c45e_4_k_cu_9e8aca9e_159994cuda3std3__45__cpo5beginE:
	.zero		1
	.type		_ZN40_INTERNAL_d378c45e_4_k_cu_9e8aca9e_159994cuda3std3__442_GLOBAL__N__d378c45e_4_k_cu_9e8aca9e_159996ignoreE,@object
	.size		_ZN40_INTERNAL_d378c45e_4_k_cu_9e8aca9e_159994cuda3std3__442_GLOBAL__N__d378c45e_4_k_cu_9e8aca9e_159996ignoreE,(_ZN40_INTERNAL_d378c45e_4_k_cu_9e8aca9e_159994cute7productE - _ZN40_INTERNAL_d378c45e_4_k_cu_9e8aca9e_159994cuda3std3__442_GLOBAL__N__d378c45e_4_k_cu_9e8aca9e_159996ignoreE)
_ZN40_INTERNAL_d378c45e_4_k_cu_9e8aca9e_159994cuda3std3__442_GLOBAL__N__d378c45e_4_k_cu_9e8aca9e_159996ignoreE:
	.zero		1
	.type		_ZN40_INTERNAL_d378c45e_4_k_cu_9e8aca9e_159994cute7productE,@object
	.size		_ZN40_INTERNAL_d378c45e_4_k_cu_9e8aca9e_159994cute7productE,(_ZN40_INTERNAL_d378c45e_4_k_cu_9e8aca9e_159994cuda3std3__45__cpo3endE - _ZN40_INTERNAL_d378c45e_4_k_cu_9e8aca9e_159994cute7productE)
_ZN40_INTERNAL_d378c45e_4_k_cu_9e8aca9e_159994cute7productE:
	.zero		1
	.type		_ZN40_INTERNAL_d378c45e_4_k_cu_9e8aca9e_159994cuda3std3__45__cpo3endE,@object
	.size		_ZN40_INTERNAL_d378c45e_4_k_cu_9e8aca9e_159994cuda3std3__45__cpo3endE,(_ZN40_INTERNAL_d378c45e_4_k_cu_9e8aca9e_159994cuda3std3__419piecewise_constructE - _ZN40_INTERNAL_d378c45e_4_k_cu_9e8aca9e_159994cuda3std3__45__cpo3endE)
_ZN40_INTERNAL_d378c45e_4_k_cu_9e8aca9e_159994cuda3std3__45__cpo3endE:
	.zero		1
	.type		_ZN40_INTERNAL_d378c45e_4_k_cu_9e8aca9e_159994cuda3std3__419piecewise_constructE,@object
	.size		_ZN40_INTERNAL_d378c45e_4_k_cu_9e8aca9e_159994cuda3std3__419piecewise_constructE,(_ZN40_INTERNAL_d378c45e_4_k_cu_9e8aca9e_159994cuda3std3__45__cpo4cendE - _ZN40_INTERNAL_d378c45e_4_k_cu_9e8aca9e_159994cuda3std3__419piecewise_constructE)
_ZN40_INTERNAL_d378c45e_4_k_cu_9e8aca9e_159994cuda3std3__419piecewise_constructE:
	.zero		1
	.type		_ZN40_INTERNAL_d378c45e_4_k_cu_9e8aca9e_159994cuda3std3__45__cpo4cendE,@object
	.size		_ZN40_INTERNAL_d378c45e_4_k_cu_9e8aca9e_159994cuda3std3__45__cpo4cendE,(_ZN40_INTERNAL_d378c45e_4_k_cu_9e8aca9e_159994cuda3std6ranges3__45__cpo4swapE - _ZN40_INTERNAL_d378c45e_4_k_cu_9e8aca9e_159994cuda3std3__45__cpo4cendE)
_ZN40_INTERNAL_d378c45e_4_k_cu_9e8aca9e_159994cuda3std3__45__cpo4cendE:
	.zero		1
	.type		_ZN40_INTERNAL_d378c45e_4_k_cu_9e8aca9e_159994cuda3std6ranges3__45__cpo4swapE,@object
	.size		_ZN40_INTERNAL_d378c45e_4_k_cu_9e8aca9e_159994cuda3std6ranges3__45__cpo4swapE,(.L_8 - _ZN40_INTERNAL_d378c45e_4_k_cu_9e8aca9e_159994cuda3std6ranges3__45__cpo4swapE)
_ZN40_INTERNAL_d378c45e_4_k_cu_9e8aca9e_159994cuda3std6ranges3__45__cpo4swapE:
	.zero		1
.L_8:


//--------------------- .nv.constant0._ZN7cutlass13device_kernelINS_4gemm6kernel13GemmUniversalIN4cute5tupleIJiiiiEEENS1_10collective13CollectiveMmaINS1_34MainloopSm90TmaGmmaWarpSpecializedILi2ENS5_IJNS4_1CILi1EEESB_SB_EEENS1_35KernelTmaWarpSpecializedCooperativeEEENS5_IJNSA_ILi256EEENSA_ILi128EEESG_EEENS_6half_tENS5_IJlSB_lEEESI_SJ_NS4_8TiledMMAINS4_8MMA_AtomIJNS4_4SM904GMMA26MMA_64x128x16_F32F16F16_SSILNSN_5MajorE0ELSP_0ELNSN_7ScaleInE1ELSQ_1EEEEEENS4_6LayoutINS5_IJNSA_ILi2EEESB_SB_EEENS5_IJSB_NSA_ILi0EEESW_EEEEENS5_IJNS4_10UnderscoreESZ_SZ_EEEEENS4_13SM90_TMA_LOADENS4_14ComposedLayoutINS4_7SwizzleILi3ELi4ELi3EEENS4_18smem_ptr_flag_bitsILi16EEENST_INS5_IJNSA_ILi8EEENSA_ILi64EEEEEENS5_IJS19_SB_EEEEEEEvNS4_8identityES12_S1D_vS1E_EENS_8epilogue10collective6detail29Sm90TmaWarpSpecializedAdapterINS1H_15DefaultEpilogueISI_SJ_SJ_NS1G_6thread17LinearCombinationISI_Li1EffLNS1L_9ScaleType4KindE0ELNS_15FloatRoundStyleE2ESI_EENS1_15EpilogueDefaultEEEEEvvEEEEvNT_6ParamsE --------------------------
	.section	.nv.constant0._ZN7cutlass13device_kernelINS_4gemm6kernel13GemmUniversalIN4cute5tupleIJiiiiEEENS1_10collective13CollectiveMmaINS1_34MainloopSm90TmaGmmaWarpSpecializedILi2ENS5_IJNS4_1CILi1EEESB_SB_EEENS1_35KernelTmaWarpSpecializedCooperativeEEENS5_IJNSA_ILi256EEENSA_ILi128EEESG_EEENS_6half_tENS5_IJlSB_lEEESI_SJ_NS4_8TiledMMAINS4_8MMA_AtomIJNS4_4SM904GMMA26MMA_64x128x16_F32F16F16_SSILNSN_5MajorE0ELSP_0ELNSN_7ScaleInE1ELSQ_1EEEEEENS4_6LayoutINS5_IJNSA_ILi2EEESB_SB_EEENS5_IJSB_NSA_ILi0EEESW_EEEEENS5_IJNS4_10UnderscoreESZ_SZ_EEEEENS4_13SM90_TMA_LOADENS4_14ComposedLayoutINS4_7SwizzleILi3ELi4ELi3EEENS4_18smem_ptr_flag_bitsILi16EEENST_INS5_IJNSA_ILi8EEENSA_ILi64EEEEEENS5_IJS19_SB_EEEEEEEvNS4_8identityES12_S1D_vS1E_EENS_8epilogue10collective6detail29Sm90TmaWarpSpecializedAdapterINS1H_15DefaultEpilogueISI_SJ_SJ_NS1G_6thread17LinearCombinationISI_Li1EffLNS1L_9ScaleType4KindE0ELNS_15FloatRoundStyleE2ESI_EENS1_15EpilogueDefaultEEEEEvvEEEEvNT_6ParamsE,"a",@progbits
	.sectionflags	@""
	.align	4
.nv.constant0._ZN7cutlass13device_kernelINS_4gemm6kernel13GemmUniversalIN4cute5tupleIJiiiiEEENS1_10collective13CollectiveMmaINS1_34MainloopSm90TmaGmmaWarpSpecializedILi2ENS5_IJNS4_1CILi1EEESB_SB_EEENS1_35KernelTmaWarpSpecializedCooperativeEEENS5_IJNSA_ILi256EEENSA_ILi128EEESG_EEENS_6half_tENS5_IJlSB_lEEESI_SJ_NS4_8TiledMMAINS4_8MMA_AtomIJNS4_4SM904GMMA26MMA_64x128x16_F32F16F16_SSILNSN_5MajorE0ELSP_0ELNSN_7ScaleInE1ELSQ_1EEEEEENS4_6LayoutINS5_IJNSA_ILi2EEESB_SB_EEENS5_IJSB_NSA_ILi0EEESW_EEEEENS5_IJNS4_10UnderscoreESZ_SZ_EEEEENS4_13SM90_TMA_LOADENS4_14ComposedLayoutINS4_7SwizzleILi3ELi4ELi3EEENS4_18smem_ptr_flag_bitsILi16EEENST_INS5_IJNSA_ILi8EEENSA_ILi64EEEEEENS5_IJS19_SB_EEEEEEEvNS4_8identityES12_S1D_vS1E_EENS_8epilogue10collective6detail29Sm90TmaWarpSpecializedAdapterINS1H_15DefaultEpilogueISI_SJ_SJ_NS1G_6thread17LinearCombinationISI_Li1EffLNS1L_9ScaleType4KindE0ELNS_15FloatRoundStyleE2ESI_EENS1_15EpilogueDefaultEEEEEvvEEEEvNT_6ParamsE:
	.zero		1664


//--------------------- SYMBOLS --------------------------

	.type		.nv.reservedSmem.offset0,@object
	.size		.nv.reservedSmem.offset0,0x4
	.type		__assertfail,@function
